	.target	sm_100a

	.elftype	@"ET_EXEC"


//--------------------- .note.nv.tkinfo           --------------------------
	.section	.note.nv.tkinfo,"",@"SHT_NOTE"
	.sectionflags	@"SHF_NOTE_NV_TKINFO"
	.tkinfo
        /*0018*/ 	.word	0x00000081
        /*0030*/ 	.string	""
        /*0030*/ 	.string	"ptxas-blackwell"
        /*0030*/ 	.string	"Cuda compilation tools, release 12.9, V12.9.86"
        /*0030*/ 	.string	"Build cuda_12.9.r12.9/compiler.36037853_0"
        /*0030*/ 	.string	"-v  -suppress-debug-info  -lineinfo  -arch sm_100a "



//--------------------- .note.nv.cuver            --------------------------
	.section	.note.nv.cuver,"",@"SHT_NOTE"
	.sectionflags	@"SHF_NOTE_NV_CUVER"
        /*0018*/ 	.short	0x0001
        /*001a*/ 	.short	0x0064
        /*001c*/ 	.short	0x0001
        /*001e*/ 	.short	0x0000
        /*0020*/ 	.short	0x0001
        /*0022*/ 	.short	0x0000


//--------------------- .nv.info                  --------------------------
	.section	.nv.info,"",@"SHT_CUDA_INFO"
	.align	4


	//----- nvinfo : EIATTR_REGCOUNT
	.align		4
        /*0000*/ 	.byte	0x04, 0x2f
        /*0002*/ 	.short	(.L_4 - .L_3)
	.align		4
.L_3:
        /*0004*/ 	.word	index@(gluon_tcgen05)
        /*0008*/ 	.word	0x00000027


	//----- nvinfo : EIATTR_FRAME_SIZE
	.align		4
.L_4:
        /*000c*/ 	.byte	0x04, 0x11
        /*000e*/ 	.short	(.L_6 - .L_5)
	.align		4
.L_5:
        /*0010*/ 	.word	index@($__internal_2_$__cuda_sm10x_tcgen05_guardrail_trap_unallocated_columns_being_dealloced)
        /*0014*/ 	.word	0x00000000


	//----- nvinfo : EIATTR_FRAME_SIZE
	.align		4
.L_6:
        /*0018*/ 	.byte	0x04, 0x11
        /*001a*/ 	.short	(.L_8 - .L_7)
	.align		4
.L_7:
        /*001c*/ 	.word	index@($__internal_1_$__cuda_sm10x_tcgen05_guardrail_trap_phase_invalid_during_alloc)
        /*0020*/ 	.word	0x00000000


	//----- nvinfo : EIATTR_FRAME_SIZE
	.align		4
.L_8:
        /*0024*/ 	.byte	0x04, 0x11
        /*0026*/ 	.short	(.L_10 - .L_9)
	.align		4
.L_9:
        /*0028*/ 	.word	index@($__internal_0_$__cuda_sm10x_tcgen05_guardrail_trap_col_being_dealloced_not_returned_by_alloc)
        /*002c*/ 	.word	0x00000000


	//----- nvinfo : EIATTR_FRAME_SIZE
	.align		4
.L_10:
        /*0030*/ 	.byte	0x04, 0x11
        /*0032*/ 	.short	(.L_12 - .L_11)
	.align		4
.L_11:
        /*0034*/ 	.word	index@(gluon_tcgen05)
        /*0038*/ 	.word	0x00000000


	//----- nvinfo : EIATTR_MIN_STACK_SIZE
	.align		4
.L_12:
        /*003c*/ 	.byte	0x04, 0x12
        /*003e*/ 	.short	(.L_14 - .L_13)
	.align		4
.L_13:
        /*0040*/ 	.word	index@(gluon_tcgen05)
        /*0044*/ 	.word	0x00000000
.L_14:


//--------------------- .nv.info.gluon_tcgen05    --------------------------
	.section	.nv.info.gluon_tcgen05,"",@"SHT_CUDA_INFO"
	.sectionflags	@""
	.align	4


	//----- nvinfo : EIATTR_CUDA_API_VERSION
	.align		4
        /*0000*/ 	.byte	0x04, 0x37
        /*0002*/ 	.short	(.L_16 - .L_15)
.L_15:
        /*0004*/ 	.word	0x00000081


	//----- nvinfo : EIATTR_KPARAM_INFO
	.align		4
.L_16:
        /*0008*/ 	.byte	0x04, 0x17
        /*000a*/ 	.short	(.L_18 - .L_17)
.L_17:
        /*000c*/ 	.word	0x00000000
        /*0010*/ 	.short	0x000a
        /*0012*/ 	.short	0x0048
        /*0014*/ 	.byte	0x00, 0xf4, 0x21, 0x00


	//----- nvinfo : EIATTR_KPARAM_INFO
	.align		4
.L_18:
        /*0018*/ 	.byte	0x04, 0x17
        /*001a*/ 	.short	(.L_20 - .L_19)
.L_19:
        /*001c*/ 	.word	0x00000000
        /*0020*/ 	.short	0x0009
        /*0022*/ 	.short	0x0040
        /*0024*/ 	.byte	0x00, 0xf4, 0x21, 0x00


	//----- nvinfo : EIATTR_KPARAM_INFO
	.align		4
.L_20:
        /*0028*/ 	.byte	0x04, 0x17
        /*002a*/ 	.short	(.L_22 - .L_21)
.L_21:
        /*002c*/ 	.word	0x00000000
        /*0030*/ 	.short	0x0008
        /*0032*/ 	.short	0x0038
        /*0034*/ 	.byte	0x00, 0xf0, 0x21, 0x00


	//----- nvinfo : EIATTR_KPARAM_INFO
	.align		4
.L_22:
        /*0038*/ 	.byte	0x04, 0x17
        /*003a*/ 	.short	(.L_24 - .L_23)
.L_23:
        /*003c*/ 	.word	0x00000000
        /*0040*/ 	.short	0x0007
        /*0042*/ 	.short	0x0030
        /*0044*/ 	.byte	0x00, 0xf0, 0x21, 0x00


	//----- nvinfo : EIATTR_KPARAM_INFO
	.align		4
.L_24:
        /*0048*/ 	.byte	0x04, 0x17
        /*004a*/ 	.short	(.L_26 - .L_25)
.L_25:
        /*004c*/ 	.word	0x00000000
        /*0050*/ 	.short	0x0006
        /*0052*/ 	.short	0x0028
        /*0054*/ 	.byte	0x00, 0xf0, 0x21, 0x00


	//----- nvinfo : EIATTR_KPARAM_INFO
	.align		4
.L_26:
        /*0058*/ 	.byte	0x04, 0x17
        /*005a*/ 	.short	(.L_28 - .L_27)
.L_27:
        /*005c*/ 	.word	0x00000000
        /*0060*/ 	.short	0x0005
        /*0062*/ 	.short	0x0020
        /*0064*/ 	.byte	0x00, 0xf0, 0x11, 0x00


	//----- nvinfo : EIATTR_KPARAM_INFO
	.align		4
.L_28:
        /*0068*/ 	.byte	0x04, 0x17
        /*006a*/ 	.short	(.L_30 - .L_29)
.L_29:
        /*006c*/ 	.word	0x00000000
        /*0070*/ 	.short	0x0004
        /*0072*/ 	.short	0x001c
        /*0074*/ 	.byte	0x00, 0xf0, 0x11, 0x00


	//----- nvinfo : EIATTR_KPARAM_INFO
	.align		4
.L_30:
        /*0078*/ 	.byte	0x04, 0x17
        /*007a*/ 	.short	(.L_32 - .L_31)
.L_31:
        /*007c*/ 	.word	0x00000000
        /*0080*/ 	.short	0x0003
        /*0082*/ 	.short	0x0018
        /*0084*/ 	.byte	0x00, 0xf0, 0x11, 0x00


	//----- nvinfo : EIATTR_KPARAM_INFO
	.align		4
.L_32:
        /*0088*/ 	.byte	0x04, 0x17
        /*008a*/ 	.short	(.L_34 - .L_33)
.L_33:
        /*008c*/ 	.word	0x00000000
        /*0090*/ 	.short	0x0002
        /*0092*/ 	.short	0x0010
        /*0094*/ 	.byte	0x00, 0xf4, 0x21, 0x00


	//----- nvinfo : EIATTR_KPARAM_INFO
	.align		4
.L_34:
        /*0098*/ 	.byte	0x04, 0x17
        /*009a*/ 	.short	(.L_36 - .L_35)
.L_35:
        /*009c*/ 	.word	0x00000000
        /*00a0*/ 	.short	0x0001
        /*00a2*/ 	.short	0x0008
        /*00a4*/ 	.byte	0x00, 0xf4, 0x21, 0x00


	//----- nvinfo : EIATTR_KPARAM_INFO
	.align		4
.L_36:
        /*00a8*/ 	.byte	0x04, 0x17
        /*00aa*/ 	.short	(.L_38 - .L_37)
.L_37:
        /*00ac*/ 	.word	0x00000000
        /*00b0*/ 	.short	0x0000
        /*00b2*/ 	.short	0x0000
        /*00b4*/ 	.byte	0x00, 0xf4, 0x21, 0x00


	//----- nvinfo : EIATTR_AT_ENTRY_FRAGMENTS
	.align		4
.L_38:
        /*00b8*/ 	.byte	0x04, 0x4f
        /*00ba*/ 	.short	(.L_40 - .L_39)


	//   ....[0]....
.L_39:
        /*00bc*/ 	.word	0x00000004


	//----- nvinfo : EIATTR_RESERVED_SMEM_USED
	.align		4
.L_40:
        /*00c0*/ 	.byte	0x01, 0x41
	.zero		2


	//----- nvinfo : EIATTR_SPARSE_MMA_MASK
	.align		4
        /*00c4*/ 	.byte	0x03, 0x50
        /*00c6*/ 	.short	0x0000


	//----- nvinfo : EIATTR_TCGEN05_1CTA_USED
	.align		4
        /*00c8*/ 	.byte	0x01, 0x51
	.zero		2


	//----- nvinfo : EIATTR_MAXREG_COUNT
	.align		4
        /*00cc*/ 	.byte	0x03, 0x1b
        /*00ce*/ 	.short	0x00ff


	//----- nvinfo : EIATTR_NUM_BARRIERS
	.align		4
        /*00d0*/ 	.byte	0x02, 0x4c
        /*00d2*/ 	.byte	0x01
	.zero		1


	//----- nvinfo : EIATTR_INT_WARP_WIDE_INSTR_OFFSETS
	.align		4
        /*00d4*/ 	.byte	0x04, 0x31
        /*00d6*/ 	.short	(.L_42 - .L_41)


	//   ....[0]....
.L_41:
        /*00d8*/ 	.word	0x00001740


	//   ....[1]....
        /*00dc*/ 	.word	0x00001760


	//   ....[2]....
        /*00e0*/ 	.word	0x000017f0


	//   ....[3]....
        /*00e4*/ 	.word	0x000019d0


	//   ....[4]....
        /*00e8*/ 	.word	0x000019e0


	//   ....[5]....
        /*00ec*/ 	.word	0x00001a40


	//   ....[6]....
        /*00f0*/ 	.word	0x00001a50


	//   ....[7]....
        /*00f4*/ 	.word	0x00001cb0


	//   ....[8]....
        /*00f8*/ 	.word	0x00001cc0


	//   ....[9]....
        /*00fc*/ 	.word	0x00001e50


	//   ....[10]....
        /*0100*/ 	.word	0x00001e80


	//   ....[11]....
        /*0104*/ 	.word	0x00001ea0


	//   ....[12]....
        /*0108*/ 	.word	0x00001ee0


	//   ....[13]....
        /*010c*/ 	.word	0x00002110


	//   ....[14]....
        /*0110*/ 	.word	0x00002120


	//   ....[15]....
        /*0114*/ 	.word	0x00002440


	//   ....[16]....
        /*0118*/ 	.word	0x00002450


	//   ....[17]....
        /*011c*/ 	.word	0x000027c0


	//   ....[18]....
        /*0120*/ 	.word	0x00002810


	//----- nvinfo : EIATTR_COOP_GROUP_MASK_REGIDS
	.align		4
.L_42:
        /*0124*/ 	.byte	0x04, 0x29
        /*0126*/ 	.short	(.L_44 - .L_43)


	//   ....[0]....
.L_43:
        /*0128*/ 	.word	0xffffffff


	//   ....[1]....
        /*012c*/ 	.word	0xffffffff


	//   ....[2]....
        /*0130*/ 	.word	0xffffffff


	//   ....[3]....
        /*0134*/ 	.word	0xffffffff


	//   ....[4]....
        /*0138*/ 	.word	0xffffffff


	//   ....[5]....
        /*013c*/ 	.word	0xffffffff


	//   ....[6]....
        /*0140*/ 	.word	0xffffffff


	//   ....[7]....
        /*0144*/ 	.word	0xffffffff


	//   ....[8]....
        /*0148*/ 	.word	0xffffffff


	//   ....[9]....
        /*014c*/ 	.word	0xffffffff


	//----- nvinfo : EIATTR_COOP_GROUP_INSTR_OFFSETS
	.align		4
.L_44:
        /*0150*/ 	.byte	0x04, 0x28
        /*0152*/ 	.short	(.L_46 - .L_45)


	//   ....[0]....
.L_45:
        /*0154*/ 	.word	0x00000050


	//   ....[1]....
        /*0158*/ 	.word	0x00000310


	//   ....[2]....
        /*015c*/ 	.word	0x00000500


	//   ....[3]....
        /*0160*/ 	.word	0x000009c0


	//   ....[4]....
        /*0164*/ 	.word	0x00000b00


	//   ....[5]....
        /*0168*/ 	.word	0x00000fb0


	//   ....[6]....
        /*016c*/ 	.word	0x000010f0


	//   ....[7]....
        /*0170*/ 	.word	0x000015e0


	//   ....[8]....
        /*0174*/ 	.word	0x00002650


	//   ....[9]....
        /*0178*/ 	.word	0x000028c0


	//----- nvinfo : EIATTR_VRC_CTA_INIT_COUNT
	.align		4
.L_46:
        /*017c*/ 	.byte	0x02, 0x4a
        /*017e*/ 	.byte	0x80
	.zero		1


	//----- nvinfo : EIATTR_MBARRIER_INSTR_OFFSETS
	.align		4
        /*0180*/ 	.byte	0x04, 0x39
        /*0182*/ 	.short	(.L_48 - .L_47)


	//   ....[0]....
.L_47:
        /*0184*/ 	.word	0x00001810
        /*0188*/ 	.word	0x000000ff
        /*018c*/ 	.word	0x00006000
        /*0190*/ 	.short	0x0100
        /*0192*/ 	.byte	0x0c
	.zero		1


	//   ....[1]....
        /*0194*/ 	.word	0x00001820
        /*0198*/ 	.word	0x000000ff
        /*019c*/ 	.word	0x00006010
        /*01a0*/ 	.short	0x0100
        /*01a2*/ 	.byte	0x0c
	.zero		1


	//   ....[2]....
        /*01a4*/ 	.word	0x000018d0
        /*01a8*/ 	.word	0x000000ff
        /*01ac*/ 	.word	0x00006008
        /*01b0*/ 	.short	0x0100
        /*01b2*/ 	.byte	0x0c
	.zero		1


	//   ....[3]....
        /*01b4*/ 	.word	0x000018e0
        /*01b8*/ 	.word	0x000000ff
        /*01bc*/ 	.word	0x00006018
        /*01c0*/ 	.short	0x0100
        /*01c2*/ 	.byte	0x0c
	.zero		1


	//   ....[4]....
        /*01c4*/ 	.word	0x00001ae0
        /*01c8*/ 	.word	0x000000ff
        /*01cc*/ 	.word	0x00006000
        /*01d0*/ 	.short	0x010a
        /*01d2*/ 	.byte	0x0c
	.zero		1


	//   ....[5]....
        /*01d4*/ 	.word	0x00001d10
        /*01d8*/ 	.word	0x000000ff
        /*01dc*/ 	.word	0x00006010
        /*01e0*/ 	.short	0x010a
        /*01e2*/ 	.byte	0x0c
	.zero		1


	//   ....[6]....
        /*01e4*/ 	.word	0x00001f60
        /*01e8*/ 	.word	0x000000ff
        /*01ec*/ 	.word	0x00006000
        /*01f0*/ 	.short	0x010a
        /*01f2*/ 	.byte	0x12
	.zero		1


	//   ....[7]....
        /*01f4*/ 	.word	0x00002160
        /*01f8*/ 	.word	0x000000ff
        /*01fc*/ 	.word	0x00006010
        /*0200*/ 	.short	0x010a
        /*0202*/ 	.byte	0x12
	.zero		1


	//   ....[8]....
        /*0204*/ 	.word	0x00002240
        /*0208*/ 	.word	0x000000ff
        /*020c*/ 	.word	0x00006000
        /*0210*/ 	.short	0x0108
        /*0212*/ 	.byte	0x0c
	.zero		1


	//   ....[9]....
        /*0214*/ 	.word	0x00002250
        /*0218*/ 	.word	0x000000ff
        /*021c*/ 	.word	0x00006010
        /*0220*/ 	.short	0x0108
        /*0222*/ 	.byte	0x0c
	.zero		1


	//   ....[10]....
        /*0224*/ 	.word	0x000022a0
        /*0228*/ 	.word	0x000000ff
        /*022c*/ 	.word	0x00006008
        /*0230*/ 	.short	0x0108
        /*0232*/ 	.byte	0x0c
	.zero		1


	//   ....[11]....
        /*0234*/ 	.word	0x000022b0
        /*0238*/ 	.word	0x000000ff
        /*023c*/ 	.word	0x00006018
        /*0240*/ 	.short	0x0108
        /*0242*/ 	.byte	0x0c
	.zero		1


	//   ....[12]....
        /*0244*/ 	.word	0x000028e0
        /*0248*/ 	.word	0x000000ff
        /*024c*/ 	.word	0x00006000
        /*0250*/ 	.short	0x010a
        /*0252*/ 	.byte	0x0c
	.zero		1


	//   ....[13]....
        /*0254*/ 	.word	0x00002910
        /*0258*/ 	.word	0x000000ff
        /*025c*/ 	.word	0x00006010
        /*0260*/ 	.short	0x010a
        /*0262*/ 	.byte	0x0c
	.zero		1


	//   ....[14]....
        /*0264*/ 	.word	0x00002940
        /*0268*/ 	.word	0x000000ff
        /*026c*/ 	.word	0x00006000
        /*0270*/ 	.short	0x010a
        /*0272*/ 	.byte	0x12
	.zero		1


	//   ....[15]....
        /*0274*/ 	.word	0x00002970
        /*0278*/ 	.word	0x000000ff
        /*027c*/ 	.word	0x00006010
        /*0280*/ 	.short	0x010a
        /*0282*/ 	.byte	0x12
	.zero		1


	//----- nvinfo : EIATTR_NUM_MBARRIERS
	.align		4
.L_48:
        /*0284*/ 	.byte	0x03, 0x38
        /*0286*/ 	.short	0x0004


	//----- nvinfo : EIATTR_EXIT_INSTR_OFFSETS
	.align		4
        /*0288*/ 	.byte	0x04, 0x1c
        /*028a*/ 	.short	(.L_50 - .L_49)


	//   ....[0]....
.L_49:
        /*028c*/ 	.word	0x000028d0


	//----- nvinfo : EIATTR_REQNTID
	.align		4
.L_50:
        /*0290*/ 	.byte	0x04, 0x10
        /*0292*/ 	.short	(.L_52 - .L_51)
.L_51:
        /*0294*/ 	.word	0x00000100
        /*0298*/ 	.word	0x00000001
        /*029c*/ 	.word	0x00000001


	//----- nvinfo : EIATTR_CRS_STACK_SIZE
	.align		4
.L_52:
        /*02a0*/ 	.byte	0x04, 0x1e
        /*02a2*/ 	.short	(.L_54 - .L_53)
.L_53:
        /*02a4*/ 	.word	0x00000000


	//----- nvinfo : EIATTR_CBANK_PARAM_SIZE
	.align		4
.L_54:
        /*02a8*/ 	.byte	0x03, 0x19
        /*02aa*/ 	.short	0x0050


	//----- nvinfo : EIATTR_PARAM_CBANK
	.align		4
        /*02ac*/ 	.byte	0x04, 0x0a
        /*02ae*/ 	.short	(.L_56 - .L_55)
	.align		4
.L_55:
        /*02b0*/ 	.word	index@(.nv.constant0.gluon_tcgen05)
        /*02b4*/ 	.short	0x0380
        /*02b6*/ 	.short	0x0050


	//----- nvinfo : EIATTR_SW_WAR
	.align		4
.L_56:
        /*02b8*/ 	.byte	0x04, 0x36
        /*02ba*/ 	.short	(.L_58 - .L_57)
.L_57:
        /*02bc*/ 	.word	0x00000008
.L_58:


//--------------------- .nv.compat                --------------------------
	.section	.nv.compat,"",@"SHT_CUDA_COMPAT_INFO"
	.align	4
        /*0000*/ 	.byte	0x02, 0x02, 0x02, 0x00, 0x02, 0x05, 0x05, 0x00, 0x02, 0x03, 0x03, 0x00, 0x02, 0x06, 0x01, 0x00


//--------------------- .nv.callgraph             --------------------------
	.section	.nv.callgraph,"",@"SHT_CUDA_CALLGRAPH"
	.align	4
	.sectionentsize	8
	.align		4
        /*0000*/ 	.word	0x00000000
	.align		4
        /*0004*/ 	.word	0xffffffff
	.align		4
        /*0008*/ 	.word	0x00000000
	.align		4
        /*000c*/ 	.word	0xfffffffe
	.align		4
        /*0010*/ 	.word	0x00000000
	.align		4
        /*0014*/ 	.word	0xfffffffd
	.align		4
        /*0018*/ 	.word	0x00000000
	.align		4
        /*001c*/ 	.word	0xfffffffc


//--------------------- .text.gluon_tcgen05       --------------------------
	.section	.text.gluon_tcgen05,"ax",@progbits
	.align	128
        .global         gluon_tcgen05
        .type           gluon_tcgen05,@function
        .size           gluon_tcgen05,(.L_x_77 - gluon_tcgen05)
        .other          gluon_tcgen05,@"STO_CUDA_ENTRY STV_DEFAULT"
gluon_tcgen05:
.text.gluon_tcgen05:
[----:B------:R-:W1:Y:S01]  /*0000*/  LDC R1, c[0x0][0x37c] ;  /* 0x0000df00ff017b82 */ /* 0x000e620000000800 */
[----:B------:R-:W2:Y:S02]  /*0010*/  S2R R0, SR_TID.X ;  /* 0x0000000000007919 */ /* 0x000ea40000002100 */
[----:B--2---:R-:W-:-:S13]  /*0020*/  ISETP.GE.U32.AND P2, PT, R0, 0x20, PT ;  /* 0x000000200000780c */ /* 0x004fda0003f46070 */
[----:B------:R-:W-:Y:S05]  /*0030*/  @P2 BRA `(.L_x_0) ;  /* 0x0000000000b82947 */ /* 0x000fea0003800000 */
[----:B------:R-:W2:Y:S01]  /*0040*/  S2UR UR6, SR_CgaCtaId ;  /* 0x00000000000679c3 */ /* 0x000ea20000008800 */
[----:B------:R-:W-:Y:S01]  /*0050*/  NOP ;  /* 0x0000000000007918 */ /* 0x000fe20000000000 */
[----:B------:R-:W-:Y:S02]  /*0060*/  UMOV UR4, 0x40 ;  /* 0x0000004000047882 */ /* 0x000fe40000000000 */
[----:B--2---:R-:W-:-:S09]  /*0070*/  ULEA UR4, UR6, UR4, 0x18 ;  /* 0x0000000406047291 */ /* 0x004fd2000f8ec0ff */
[----:B------:R-:W2:Y:S01]  /*0080*/  LDS.U8 R2, [UR4] ;  /* 0x00000004ff027984 */ /* 0x000ea20008000000 */
[----:B------:R-:W-:Y:S02]  /*0090*/  UMOV UR4, 0x400 ;  /* 0x0000040000047882 */ /* 0x000fe40000000000 */
[----:B------:R-:W-:Y:S01]  /*00a0*/  ULEA UR4, UR6, UR4, 0x18 ;  /* 0x0000000406047291 */ /* 0x000fe2000f8ec0ff */
[----:B--2---:R-:W-:-:S13]  /*00b0*/  ISETP.NE.AND P0, PT, R2, RZ, PT ;  /* 0x000000ff0200720c */ /* 0x004fda0003f05270 */
[----:B------:R-:W-:Y:S05]  /*00c0*/  @P0 BRA `(.L_x_1) ;  /* 0x00000000007c0947 */ /* 0x000fea0003800000 */
[----:B------:R-:W-:-:S13]  /*00d0*/  ELECT P0, URZ, PT ;  /* 0x0000000000ff782f */ /* 0x000fda0003800000 */
[----:B------:R-:W-:Y:S05]  /*00e0*/  @!P0 BRA `(.L_x_2) ;  /* 0x0000000000848947 */ /* 0x000fea0003800000 */
[----:B------:R-:W-:Y:S01]  /*00f0*/  UMOV UR5, 0x4 ;  /* 0x0000000400057882 */ /* 0x000fe20000000000 */
[----:B------:R-:W-:Y:S02]  /*0100*/  IMAD.MOV.U32 R5, RZ, RZ, 0x1 ;  /* 0x00000001ff057424 */ /* 0x000fe400078e00ff */
[----:B------:R-:W-:Y:S02]  /*0110*/  IMAD.MOV.U32 R3, RZ, RZ, 0xf ;  /* 0x0000000fff037424 */ /* 0x000fe400078e00ff */
[----:B------:R-:W-:Y:S04]  /*0120*/  DEPBAR.LE SB2, 0x36 ;  /* 0x0000ad800000791a */ /* 0x000fe80000000000 */
[----:B------:R-:W2:Y:S02]  /*0130*/  UTCATOMSWS.FIND_AND_SET.ALIGN UP0, UR5, UR5 ;  /* 0x00000005000575e3 */ /* 0x000ea40008000800 */
[----:B--2---:R-:W-:-:S04]  /*0140*/  PLOP3.LUT P0, PT, PT, PT, UP0, 0x80, 0x8 ;  /* 0x000000000008781c */ /* 0x004fc80003f0f008 */
[----:B------:R-:W-:-:S04]  /*0150*/  SEL R2, RZ, 0xffffffff, !P0 ;  /* 0xffffffffff027807 */ /* 0x000fc80004000000 */
[----:B------:R-:W-:Y:S01]  /*0160*/  ISETP.NE.AND P0, PT, R2, RZ, PT ;  /* 0x000000ff0200720c */ /* 0x000fe20003f05270 */
[----:B------:R-:W-:-:S12]  /*0170*/  IMAD.U32 R2, RZ, RZ, UR5 ;  /* 0x00000005ff027e24 */ /* 0x000fd8000f8e00ff */
[----:B------:R-:W-:Y:S05]  /*0180*/  @P0 BRA `(.L_x_3) ;  /* 0x0000000000240947 */ /* 0x000fea0003800000 */
.L_x_4:
[----:B------:R-:W-:Y:S05]  /*0190*/  NANOSLEEP 0x64 ;  /* 0x000000640000795d */ /* 0x000fea0003800000 */
[----:B------:R-:W-:-:S05]  /*01a0*/  UMOV UR5, 0x4 ;  /* 0x0000000400057882 */ /* 0x000fca0000000000 */
[----:B------:R-:W-:Y:S04]  /*01b0*/  DEPBAR.LE SB2, 0x36 ;  /* 0x0000ad800000791a */ /* 0x000fe80000000000 */
[----:B------:R-:W2:Y:S02]  /*01c0*/  UTCATOMSWS.FIND_AND_SET.ALIGN UP0, UR5, UR5 ;  /* 0x00000005000575e3 */ /* 0x000ea40008000800 */
[----:B--2---:R-:W-:-:S04]  /*01d0*/  PLOP3.LUT P0, PT, PT, PT, UP0, 0x80, 0x8 ;  /* 0x000000000008781c */ /* 0x004fc80003f0f008 */
[----:B------:R-:W-:-:S04]  /*01e0*/  SEL R2, RZ, 0xffffffff, !P0 ;  /* 0xffffffffff027807 */ /* 0x000fc80004000000 */
[----:B------:R-:W-:Y:S01]  /*01f0*/  ISETP.NE.AND P0, PT, R2, RZ, PT ;  /* 0x000000ff0200720c */ /* 0x000fe20003f05270 */
[----:B------:R-:W-:-:S12]  /*0200*/  IMAD.U32 R2, RZ, RZ, UR5 ;  /* 0x00000005ff027e24 */ /* 0x000fd8000f8e00ff */
[----:B------:R-:W-:Y:S05]  /*0210*/  @!P0 BRA `(.L_x_4) ;  /* 0xfffffffc00dc8947 */ /* 0x000fea000383ffff */
.L_x_3:
[C---:B------:R-:W-:Y:S01]  /*0220*/  VIADD R4, R2.reuse, 0x10 ;  /* 0x0000001002047836 */ /* 0x040fe20000000000 */
[----:B------:R-:W-:Y:S01]  /*0230*/  UMOV UR5, 0x50 ;  /* 0x0000005000057882 */ /* 0x000fe20000000000 */
[----:B------:R-:W-:Y:S01]  /*0240*/  SHF.L.U32 R3, R3, R2, RZ ;  /* 0x0000000203037219 */ /* 0x000fe200000006ff */
[----:B------:R-:W-:Y:S01]  /*0250*/  ULEA UR5, UR6, UR5, 0x18 ;  /* 0x0000000506057291 */ /* 0x000fe2000f8ec0ff */
[----:B------:R-:W-:Y:S01]  /*0260*/  IMAD.SHL.U32 R2, R2, 0x20, RZ ;  /* 0x0000002002027824 */ /* 0x000fe200078e00ff */
[----:B------:R-:W-:-:S04]  /*0270*/  SHF.L.U32 R4, R5, R4, RZ ;  /* 0x0000000405047219 */ /* 0x000fc800000006ff */
[----:B------:R-:W-:-:S05]  /*0280*/  LOP3.LUT R3, R4, R3, RZ, 0xfc, !PT ;  /* 0x0000000304037212 */ /* 0x000fca00078efcff */
[----:B------:R2:W-:Y:S04]  /*0290*/  ATOMS.OR RZ, [UR5], R3 ;  /* 0x00000003ffff798c */ /* 0x0005e8000b000005 */
[----:B------:R2:W-:Y:S01]  /*02a0*/  STS [UR4], R2 ;  /* 0x00000002ff007988 */ /* 0x0005e20008000804 */
[----:B------:R-:W-:Y:S05]  /*02b0*/  BRA `(.L_x_2) ;  /* 0x0000000000107947 */ /* 0x000fea0003800000 */
.L_x_1:
[----:B------:R-:W-:Y:S01]  /*02c0*/  IMAD.MOV.U32 R3, RZ, RZ, -0x1 ;  /* 0xffffffffff037424 */ /* 0x000fe200078e00ff */
[----:B------:R-:W-:-:S04]  /*02d0*/  MOV R2, 0x300 ;  /* 0x0000030000027802 */ /* 0x000fc80000000f00 */
[----:B------:R2:W-:Y:S03]  /*02e0*/  STS [UR4], R3 ;  /* 0x00000003ff007988 */ /* 0x0005e60008000804 */
[----:B-12---:R-:W-:Y:S05]  /*02f0*/  CALL.REL.NOINC `($__internal_1_$__cuda_sm10x_tcgen05_guardrail_trap_phase_invalid_during_alloc) ;  /* 0x0000002400b47944 */ /* 0x006fea0003c00000 */
.L_x_2:
[----:B------:R-:W-:Y:S05]  /*0300*/  WARPSYNC.ALL ;  /* 0x0000000000007948 */ /* 0x000fea0003800000 */
[----:B------:R-:W-:Y:S01]  /*0310*/  NOP ;  /* 0x0000000000007918 */ /* 0x000fe20000000000 */
.L_x_0:
[----:B------:R-:W3:Y:S08]  /*0320*/  S2UR UR4, SR_CgaCtaId ;  /* 0x00000000000479c3 */ /* 0x000ef00000008800 */
[----:B------:R-:W-:Y:S01]  /*0330*/  BAR.SYNC.DEFER_BLOCKING 0x0 ;  /* 0x0000000000007b1d */ /* 0x000fe20000010000 */
[----:B------:R-:W-:-:S05]  /*0340*/  LOP3.LUT R36, R0, 0xff, RZ, 0xc0, !PT ;  /* 0x000000ff00247812 */ /* 0x000fca00078ec0ff */
[----:B------:R-:W-:Y:S02]  /*0350*/  UMOV UR12, 0x400 ;  /* 0x00000400000c7882 */ /* 0x000fe40000000000 */
[----:B--2---:R-:W2:Y:S08]  /*0360*/  LDC R3, c[0x0][0x398] ;  /* 0x0000e600ff037b82 */ /* 0x004eb00000000800 */
[----:B------:R-:W4:Y:S01]  /*0370*/  LDC R7, c[0x0][0x3a0] ;  /* 0x0000e800ff077b82 */ /* 0x000f220000000800 */
[----:B---3--:R-:W-:-:S07]  /*0380*/  ULEA UR12, UR4, UR12, 0x18 ;  /* 0x0000000c040c7291 */ /* 0x008fce000f8ec0ff */
[----:B------:R-:W3:Y:S02]  /*0390*/  S2UR UR16, SR_CTAID.Y ;  /* 0x00000000001079c3 */ /* 0x000ee40000002600 */
[----:B------:R-:W5:Y:S06]  /*03a0*/  LDS R4, [UR12] ;  /* 0x0000000cff047984 */ /* 0x000f6c0008000800 */
[----:B------:R-:W-:Y:S06]  /*03b0*/  BAR.SYNC.DEFER_BLOCKING 0x0 ;  /* 0x0000000000007b1d */ /* 0x000fec0000010000 */
[----:B------:R-:W-:Y:S05]  /*03c0*/  @P2 BRA `(.L_x_5) ;  /* 0x0000000000182947 */ /* 0x000fea0003800000 */
[----:B------:R-:W-:Y:S01]  /*03d0*/  ELECT P0, URZ, PT ;  /* 0x0000000000ff782f */ /* 0x000fe20003800000 */
[----:B------:R-:W-:Y:S01]  /*03e0*/  IMAD.MOV.U32 R2, RZ, RZ, 0x1 ;  /* 0x00000001ff027424 */ /* 0x000fe200078e00ff */
[----:B------:R-:W-:Y:S01]  /*03f0*/  UMOV UR5, 0x40 ;  /* 0x0000004000057882 */ /* 0x000fe20000000000 */
[----:B------:R-:W-:Y:S01]  /*0400*/  UVIRTCOUNT.DEALLOC.SMPOOL 0x80 ;  /* 0x000000800000784c */ /* 0x000fe20000000000 */
[----:B------:R-:W-:-:S09]  /*0410*/  ULEA UR5, UR4, UR5, 0x18 ;  /* 0x0000000504057291 */ /* 0x000fd2000f8ec0ff */
[----:B------:R5:W-:Y:S03]  /*0420*/  @P0 STS.U8 [UR5], R2 ;  /* 0x00000002ff000988 */ /* 0x000be60008000005 */
.L_x_5:
[----:B------:R-:W5:Y:S01]  /*0430*/  S2UR UR4, SR_CTAID.Z ;  /* 0x00000000000479c3 */ /* 0x000f620000002700 */
[----:B------:R-:W4:Y:S01]  /*0440*/  LDCU UR5, c[0x0][0x370] ;  /* 0x00006e00ff0577ac */ /* 0x000f220008000800 */
[C---:B------:R-:W-:Y:S01]  /*0450*/  ISETP.GE.U32.AND P0, PT, R36.reuse, 0x20, PT ;  /* 0x000000202400780c */ /* 0x040fe20003f06070 */
[----:B--2--5:R-:W-:Y:S01]  /*0460*/  VIADD R2, R3, 0xffffffff ;  /* 0xffffffff03027836 */ /* 0x024fe20000000000 */
[C---:B------:R-:W-:Y:S01]  /*0470*/  ISETP.NE.U32.AND P3, PT, R36.reuse, RZ, PT ;  /* 0x000000ff2400720c */ /* 0x040fe20003f65070 */
[----:B------:R-:W2:Y:S01]  /*0480*/  LDCU UR6, c[0x0][0x374] ;  /* 0x00006e80ff0677ac */ /* 0x000ea20008000800 */
[----:B------:R-:W-:Y:S01]  /*0490*/  LEA R10, R36, UR12, 0x2 ;  /* 0x0000000c240a7c11 */ /* 0x000fe2000f8e10ff */
[----:B----4-:R-:W-:Y:S01]  /*04a0*/  VIADD R11, R7, 0xffffffff ;  /* 0xffffffff070b7836 */ /* 0x010fe20000000000 */
[----:B------:R-:W4:Y:S01]  /*04b0*/  S2UR UR7, SR_CTAID.X ;  /* 0x00000000000779c3 */ /* 0x000f220000002500 */
[----:B------:R-:W5:Y:S01]  /*04c0*/  LDCU.64 UR14, c[0x0][0x3c0] ;  /* 0x00007800ff0e77ac */ /* 0x000f620008000a00 */
[----:B------:R-:W-:Y:S01]  /*04d0*/  R2UR UR24, R4 ;  /* 0x00000000041872ca */ /* 0x000fe200000e0000 */
[----:B------:R-:W-:Y:S04]  /*04e0*/  BSSY.RECONVERGENT B0, `(.L_x_6) ;  /* 0x0000011000007945 */ /* 0x000fe80003800200 */
[----:B------:R3:W-:Y:S01]  /*04f0*/  @!P0 STS [R10], RZ ;  /* 0x000000ff0a008388 */ /* 0x0007e20000000800 */
[----:B------:R-:W-:-:S03]  /*0500*/  NOP ;  /* 0x0000000000007918 */ /* 0x000fc60000000000 */
[----:B------:R3:W-:Y:S02]  /*0510*/  @!P3 STS [UR12+0x24], R2 ;  /* 0x00002402ff00b988 */ /* 0x0007e4000800080c */
[----:B--23--:R-:W-:Y:S02]  /*0520*/  UIMAD UR4, UR4, UR6, UR16 ;  /* 0x00000006040472a4 */ /* 0x00cfe4000f8e0210 */
[----:B------:R2:W-:Y:S02]  /*0530*/  @!P3 STS [UR12+0x20], R11 ;  /* 0x0000200bff00b988 */ /* 0x0005e4000800080c */
[----:B----4-:R-:W-:-:S04]  /*0540*/  UIMAD UR4, UR4, UR5, UR7 ;  /* 0x00000005040472a4 */ /* 0x010fc8000f8e0207 */
[----:B------:R-:W-:-:S04]  /*0550*/  UIMAD UR4, UR4, 0x180, URZ ;  /* 0x00000180040478a4 */ /* 0x000fc8000f8e02ff */
[----:B-----5:R-:W-:-:S04]  /*0560*/  UIADD3 UR20, UP0, UPT, UR4, UR14, URZ ;  /* 0x0000000e04147290 */ /* 0x020fc8000ff1e0ff */
[----:B------:R-:W-:Y:S01]  /*0570*/  ULEA.HI.X.SX32 UR21, UR4, UR15, 0x1, UP0 ;  /* 0x0000000f04157291 */ /* 0x000fe200080f0eff */
[----:B--2---:R-:W-:Y:S11]  /*0580*/  @P3 BRA `(.L_x_7) ;  /* 0x0000000000183947 */ /* 0x004ff60003800000 */
[----:B------:R-:W2:Y:S01]  /*0590*/  LDS R3, [UR12+0x8] ;  /* 0x0000080cff037984 */ /* 0x000ea20008000800 */
[----:B------:R-:W3:Y:S01]  /*05a0*/  LDC.64 R8, c[0x0][0x380] ;  /* 0x0000e000ff087b82 */ /* 0x000ee20000000a00 */
[----:B------:R-:W-:Y:S02]  /*05b0*/  IMAD.MOV.U32 R4, RZ, RZ, 0x70 ;  /* 0x00000070ff047424 */ /* 0x000fe400078e00ff */
[----:B---3--:R3:W-:Y:S03]  /*05c0*/  STS.64 [UR12], R8 ;  /* 0x00000008ff007988 */ /* 0x0087e60008000a0c */
[----:B--2---:R-:W-:-:S05]  /*05d0*/  LOP3.LUT R3, R3, 0x10, R4, 0xd8, !PT ;  /* 0x0000001003037812 */ /* 0x004fca00078ed804 */
[----:B------:R3:W-:Y:S02]  /*05e0*/  STS [UR12+0x8], R3 ;  /* 0x00000803ff007988 */ /* 0x0007e4000800080c */
.L_x_7:
[----:B------:R-:W-:Y:S05]  /*05f0*/  BSYNC.RECONVERGENT B0 ;  /* 0x0000000000007941 */ /* 0x000fea0003800200 */
.L_x_6:
[----:B------:R-:W-:Y:S04]  /*0600*/  BSSY.RECONVERGENT B0, `(.L_x_8) ;  /* 0x000000a000007945 */ /* 0x000fe80003800200 */
[----:B------:R-:W-:Y:S05]  /*0610*/  @P3 BRA `(.L_x_9) ;  /* 0x0000000000203947 */ /* 0x000fea0003800000 */
[----:B---3--:R-:W2:Y:S01]  /*0620*/  LDS R3, [UR12+0x34] ;  /* 0x0000340cff037984 */ /* 0x008ea20008000800 */
[----:B------:R-:W-:Y:S02]  /*0630*/  IMAD.MOV.U32 R4, RZ, RZ, 0x1f000000 ;  /* 0x1f000000ff047424 */ /* 0x000fe400078e00ff */
[----:B------:R-:W-:Y:S01]  /*0640*/  @!P3 IMAD.MOV.U32 R5, RZ, RZ, 0x3f ;  /* 0x0000003fff05b424 */ /* 0x000fe200078e00ff */
[----:B------:R-:W3:Y:S02]  /*0650*/  @!P3 LDS R6, [UR12+0x38] ;  /* 0x0000380cff06b984 */ /* 0x000ee40008000800 */
[----:B--2---:R-:W-:Y:S02]  /*0660*/  LOP3.LUT R3, R3, 0xff000000, R4, 0xb8, !PT ;  /* 0xff00000003037812 */ /* 0x004fe400078eb804 */
[----:B---3--:R-:W-:-:S03]  /*0670*/  @!P3 LOP3.LUT R4, R6, 0xff, R5, 0xb8, !PT ;  /* 0x000000ff0604b812 */ /* 0x008fc600078eb805 */
[----:B------:R2:W-:Y:S04]  /*0680*/  STS [UR12+0x34], R3 ;  /* 0x00003403ff007988 */ /* 0x0005e8000800080c */
[----:B------:R2:W-:Y:S02]  /*0690*/  @!P3 STS [UR12+0x38], R4 ;  /* 0x00003804ff00b988 */ /* 0x0005e4000800080c */
.L_x_9:
[----:B------:R-:W-:Y:S05]  /*06a0*/  BSYNC.RECONVERGENT B0 ;  /* 0x0000000000007941 */ /* 0x000fea0003800200 */
.L_x_8:
[----:B------:R-:W-:Y:S04]  /*06b0*/  BSSY.RECONVERGENT B0, `(.L_x_10) ;  /* 0x000000e000007945 */ /* 0x000fe80003800200 */
[----:B------:R-:W-:Y:S05]  /*06c0*/  @P3 BRA `(.L_x_11) ;  /* 0x0000000000303947 */ /* 0x000fea0003800000 */
[----:B--2---:R-:W2:Y:S01]  /*06d0*/  LDS R4, [UR12+0x34] ;  /* 0x0000340cff047984 */ /* 0x004ea20008000800 */
[----:B---3--:R-:W3:Y:S03]  /*06e0*/  LDC.64 R8, c[0x0][0x3a8] ;  /* 0x0000ea00ff087b82 */ /* 0x008ee60000000a00 */
[----:B------:R-:W4:Y:S01]  /*06f0*/  LDS R3, [UR12+0x1c] ;  /* 0x00001c0cff037984 */ /* 0x000f220008000800 */
[C---:B---3--:R-:W-:Y:S01]  /*0700*/  SHF.L.U64.HI R6, R8.reuse, 0x1, R9 ;  /* 0x0000000108067819 */ /* 0x048fe20000010209 */
[----:B------:R-:W-:-:S03]  /*0710*/  IMAD.SHL.U32 R5, R8, 0x2, RZ ;  /* 0x0000000208057824 */ /* 0x000fc600078e00ff */
[--C-:B------:R-:W-:Y:S02]  /*0720*/  SHF.R.U32.HI R8, RZ, 0x4, R6.reuse ;  /* 0x00000004ff087819 */ /* 0x100fe40000011606 */
[----:B------:R-:W-:-:S05]  /*0730*/  SHF.R.U64 R5, R5, 0x4, R6 ;  /* 0x0000000405057819 */ /* 0x000fca0000001206 */
[----:B------:R5:W-:Y:S01]  /*0740*/  STS [UR12+0xc], R5 ;  /* 0x00000c05ff007988 */ /* 0x000be2000800080c */
[----:B--2---:R-:W-:Y:S02]  /*0750*/  LOP3.LUT R4, R4, 0x7, RZ, 0xb8, !PT ;  /* 0x0000000704047812 */ /* 0x004fe400078eb8ff */
[----:B----4-:R-:W-:-:S03]  /*0760*/  LOP3.LUT R3, R3, 0xf, R8, 0xb8, !PT ;  /* 0x0000000f03037812 */ /* 0x010fc600078eb808 */
[----:B------:R5:W-:Y:S04]  /*0770*/  STS [UR12+0x34], R4 ;  /* 0x00003404ff007988 */ /* 0x000be8000800080c */
[----:B------:R5:W-:Y:S02]  /*0780*/  STS [UR12+0x1c], R3 ;  /* 0x00001c03ff007988 */ /* 0x000be4000800080c */
.L_x_11:
[----:B------:R-:W-:Y:S05]  /*0790*/  BSYNC.RECONVERGENT B0 ;  /* 0x0000000000007941 */ /* 0x000fea0003800200 */
.L_x_10:
[----:B------:R-:W-:Y:S04]  /*07a0*/  BSSY.RECONVERGENT B1, `(.L_x_12) ;  /* 0x000001a000017945 */ /* 0x000fe80003800200 */
[----:B------:R-:W-:Y:S04]  /*07b0*/  BSSY.RELIABLE B0, `(.L_x_13) ;  /* 0x0000015000007945 */ /* 0x000fe80003800100 */
[----:B------:R-:W-:Y:S05]  /*07c0*/  @P3 BRA `(.L_x_14) ;  /* 0x0000000000203947 */ /* 0x000fea0003800000 */
[----:B--23-5:R-:W2:Y:S02]  /*07d0*/  LDS R3, [UR12+0x34] ;  /* 0x0000340cff037984 */ /* 0x02cea40008000800 */
[----:B--2---:R-:W-:-:S05]  /*07e0*/  LOP3.LUT R3, R3, 0x38, RZ, 0xb8, !PT ;  /* 0x0000003803037812 */ /* 0x004fca00078eb8ff */
[----:B------:R2:W-:Y:S01]  /*07f0*/  STS [UR12+0x34], R3 ;  /* 0x00003403ff007988 */ /* 0x0005e2000800080c */
[----:B------:R-:W-:Y:S05]  /*0800*/  @P3 BRA `(.L_x_15) ;  /* 0x0000000000203947 */ /* 0x000fea0003800000 */
[----:B--2---:R-:W2:Y:S01]  /*0810*/  LDS R3, [UR12+0x8] ;  /* 0x0000080cff037984 */ /* 0x004ea20008000800 */
[----:B------:R-:W-:-:S05]  /*0820*/  IMAD.MOV.U32 R4, RZ, RZ, 0x780 ;  /* 0x00000780ff047424 */ /* 0x000fca00078e00ff */
[----:B--2---:R-:W-:-:S05]  /*0830*/  LOP3.LUT R3, R3, 0x300, R4, 0xd8, !PT ;  /* 0x0000030003037812 */ /* 0x004fca00078ed804 */
[----:B------:R4:W-:Y:S02]  /*0840*/  STS [UR12+0x8], R3 ;  /* 0x00000803ff007988 */ /* 0x0009e4000800080c */
.L_x_14:
[----:B------:R-:W-:Y:S05]  /*0850*/  @P3 BRA `(.L_x_16) ;  /* 0x0000000000283947 */ /* 0x000fea0003800000 */
[----:B--2345:R-:W2:Y:S02]  /*0860*/  LDS R3, [UR12+0x8] ;  /* 0x0000080cff037984 */ /* 0x03cea40008000800 */
[----:B--2---:R-:W-:-:S05]  /*0870*/  LOP3.LUT R3, R3, 0x1800, RZ, 0xb8, !PT ;  /* 0x0000180003037812 */ /* 0x004fca00078eb8ff */
[----:B------:R3:W-:Y:S02]  /*0880*/  STS [UR12+0x8], R3 ;  /* 0x00000803ff007988 */ /* 0x0007e4000800080c */
.L_x_15:
[----:B------:R-:W-:Y:S05]  /*0890*/  @P3 BREAK.RELIABLE B0 ;  /* 0x0000000000003942 */ /* 0x000fea0003800100 */
[----:B------:R-:W-:Y:S05]  /*08a0*/  @P3 BRA `(.L_x_17) ;  /* 0x0000000000243947 */ /* 0x000fea0003800000 */
[----:B------:R-:W4:Y:S01]  /*08b0*/  LDS R4, [UR12+0x8] ;  /* 0x0000080cff047984 */ /* 0x000f220008000800 */
[----:B--23--:R-:W-:-:S05]  /*08c0*/  IMAD.MOV.U32 R3, RZ, RZ, 0x6000 ;  /* 0x00006000ff037424 */ /* 0x00cfca00078e00ff */
[----:B----4-:R-:W-:-:S04]  /*08d0*/  LOP3.LUT R3, R4, 0x4000, R3, 0xd8, !PT ;  /* 0x0000400004037812 */ /* 0x010fc800078ed803 */
[----:B------:R-:W-:-:S05]  /*08e0*/  LOP3.LUT R3, R3, 0x400000, RZ, 0xb8, !PT ;  /* 0x0040000003037812 */ /* 0x000fca00078eb8ff */
[----:B------:R2:W-:Y:S02]  /*08f0*/  STS [UR12+0x8], R3 ;  /* 0x00000803ff007988 */ /* 0x0005e4000800080c */
.L_x_16:
[----:B------:R-:W-:Y:S05]  /*0900*/  BSYNC.RELIABLE B0 ;  /* 0x0000000000007941 */ /* 0x000fea0003800100 */
.L_x_13:
[----:B--2345:R-:W2:Y:S02]  /*0910*/  @!P3 LDS R3, [UR12+0x8] ;  /* 0x0000080cff03b984 */ /* 0x03cea40008000800 */
[----:B--2---:R-:W-:-:S05]  /*0920*/  @!P3 LOP3.LUT R3, R3, 0x8000, RZ, 0xb8, !PT ;  /* 0x000080000303b812 */ /* 0x004fca00078eb8ff */
[----:B------:R4:W-:Y:S02]  /*0930*/  @!P3 STS [UR12+0x8], R3 ;  /* 0x00000803ff00b988 */ /* 0x0009e4000800080c */
.L_x_17:
[----:B------:R-:W-:Y:S05]  /*0940*/  BSYNC.RECONVERGENT B1 ;  /* 0x0000000000017941 */ /* 0x000fea0003800200 */
.L_x_12:
[----:B------:R-:W-:Y:S05]  /*0950*/  WARPSYNC.ALL ;  /* 0x0000000000007948 */ /* 0x000fea0003800000 */
[----:B------:R-:W-:Y:S01]  /*0960*/  NOP ;  /* 0x0000000000007918 */ /* 0x000fe20000000000 */
[----:B--234-:R-:W2:Y:S02]  /*0970*/  LDC R3, c[0x0][0x39c] ;  /* 0x0000e700ff037b82 */ /* 0x01cea40000000800 */
[----:B--2---:R-:W-:Y:S01]  /*0980*/  VIADD R3, R3, 0xffffffff ;  /* 0xffffffff03037836 */ /* 0x004fe20000000000 */
[----:B------:R-:W-:Y:S06]  /*0990*/  @P0 BRA `(.L_x_18) ;  /* 0x0000000000300947 */ /* 0x000fec0003800000 */
[----:B------:R-:W2:Y:S01]  /*09a0*/  S2R R4, SR_LANEID ;  /* 0x0000000000047919 */ /* 0x000ea20000000000 */
[----:B------:R-:W-:Y:S05]  /*09b0*/  WARPSYNC.ALL ;  /* 0x0000000000007948 */ /* 0x000fea0003800000 */
[----:B------:R-:W-:Y:S01]  /*09c0*/  NOP ;  /* 0x0000000000007918 */ /* 0x000fe20000000000 */
[----:B--2---:R-:W-:-:S05]  /*09d0*/  IMAD.SHL.U32 R6, R4, 0x4, RZ ;  /* 0x0000000404067824 */ /* 0x004fca00078e00ff */
[----:B------:R-:W2:Y:S01]  /*09e0*/  LDS R9, [R6+UR12] ;  /* 0x0000000c06097984 */ /* 0x000ea20008000800 */
[----:B------:R-:W-:-:S05]  /*09f0*/  IADD3 R4, P1, PT, R6, UR20, RZ ;  /* 0x0000001406047c10 */ /* 0x000fca000ff3e0ff */
[----:B------:R-:W-:-:S05]  /*0a00*/  IMAD.X R5, RZ, RZ, UR21, P1 ;  /* 0x00000015ff057e24 */ /* 0x000fca00088e06ff */
[----:B--2---:R2:W3:Y:S01]  /*0a10*/  ATOMG.E.EXCH.STRONG.GPU PT, RZ, [R4], R9 ;  /* 0x0000000904ff73a8 */ /* 0x0044e200041ee100 */
[----:B------:R-:W-:-:S04]  /*0a20*/  DEPBAR {5,4,3,2,1,0} ;  /* 0x0000003f0000791a */ /* 0x000fc80000000000 */
[----:B------:R-:W4:Y:S02]  /*0a30*/  CCTL.E.C.LDCU.IV.DEEP [UR20] ;  /* 0x0000000014007540 */ /* 0x000f240009c08000 */
[----:B----4-:R2:W-:Y:S01]  /*0a40*/  UTMACCTL.IV [UR20] ;  /* 0x00000000140079b9 */ /* 0x0105e20008000000 */
[----:B------:R-:W-:Y:S01]  /*0a50*/  NOP ;  /* 0x0000000000007918 */ /* 0x000fe20000000000 */
.L_x_18:
[----:B------:R-:W-:Y:S05]  /*0a60*/  @P0 BRA `(.L_x_19) ;  /* 0x00000000000c0947 */ /* 0x000fea0003800000 */
[----:B------:R0:W-:Y:S01]  /*0a70*/  UTMACMDFLUSH ;  /* 0x00000000000079b7 */ /* 0x0001e20000000000 */
[----:B------:R-:W-:Y:S05]  /*0a80*/  @P0 BRA `(.L_x_19) ;  /* 0x0000000000040947 */ /* 0x000fea0003800000 */
[----:B------:R-:W-:-:S04]  /*0a90*/  DEPBAR.LE SB0, 0x0 ;  /* 0x000080000000791a */ /* 0x000fc80000000000 */
.L_x_19:
[----:B------:R-:W-:Y:S05]  /*0aa0*/  WARPSYNC.ALL ;  /* 0x0000000000007948 */ /* 0x000fea0003800000 */
[----:B------:R-:W-:Y:S01]  /*0ab0*/  NOP ;  /* 0x0000000000007918 */ /* 0x000fe20000000000 */
[----:B---3--:R-:W-:Y:S06]  /*0ac0*/  BAR.SYNC.DEFER_BLOCKING 0x0 ;  /* 0x0000000000007b1d */ /* 0x008fec0000010000 */
[----:B------:R-:W-:Y:S02]  /*0ad0*/  BSSY.RECONVERGENT B1, `(.L_x_20) ;  /* 0x000000b000017945 */ /* 0x000fe40003800200 */
[----:B------:R-:W-:Y:S06]  /*0ae0*/  BAR.SYNC.DEFER_BLOCKING 0x0 ;  /* 0x0000000000007b1d */ /* 0x000fec0000010000 */
[----:B------:R3:W-:Y:S01]  /*0af0*/  @!P0 STS [R10], RZ ;  /* 0x000000ff0a008388 */ /* 0x0007e20000000800 */
[----:B------:R-:W-:Y:S01]  /*0b00*/  NOP ;  /* 0x0000000000007918 */ /* 0x000fe20000000000 */
[----:B------:R-:W-:Y:S05]  /*0b10*/  @P3 BRA `(.L_x_21) ;  /* 0x0000000000183947 */ /* 0x000fea0003800000 */
[----:B--2---:R-:W2:Y:S01]  /*0b20*/  LDS R4, [UR12+0x8] ;  /* 0x0000080cff047984 */ /* 0x004ea20008000800 */
[----:B------:R-:W4:Y:S01]  /*0b30*/  LDC.64 R8, c[0x0][0x388] ;  /* 0x0000e200ff087b82 */ /* 0x000f220000000a00 */
[----:B------:R-:W-:Y:S02]  /*0b40*/  IMAD.MOV.U32 R5, RZ, RZ, 0x70 ;  /* 0x00000070ff057424 */ /* 0x000fe400078e00ff */
[----:B----4-:R4:W-:Y:S03]  /*0b50*/  STS.64 [UR12], R8 ;  /* 0x00000008ff007988 */ /* 0x0109e60008000a0c */
[----:B--2---:R-:W-:-:S05]  /*0b60*/  LOP3.LUT R4, R4, 0x10, R5, 0xd8, !PT ;  /* 0x0000001004047812 */ /* 0x004fca00078ed805 */
[----:B------:R4:W-:Y:S02]  /*0b70*/  STS [UR12+0x8], R4 ;  /* 0x00000804ff007988 */ /* 0x0009e4000800080c */
.L_x_21:
[----:B--2---:R-:W-:Y:S05]  /*0b80*/  BSYNC.RECONVERGENT B1 ;  /* 0x0000000000017941 */ /* 0x004fea0003800200 */
.L_x_20:
[----:B------:R-:W-:Y:S04]  /*0b90*/  BSSY.RECONVERGENT B1, `(.L_x_22) ;  /* 0x000000a000017945 */ /* 0x000fe80003800200 */
[----:B------:R-:W-:Y:S05]  /*0ba0*/  @P3 BRA `(.L_x_23) ;  /* 0x0000000000203947 */ /* 0x000fea0003800000 */
[----:B----4-:R-:W2:Y:S01]  /*0bb0*/  LDS R4, [UR12+0x34] ;  /* 0x0000340cff047984 */ /* 0x010ea20008000800 */
[----:B------:R-:W-:Y:S02]  /*0bc0*/  IMAD.MOV.U32 R5, RZ, RZ, 0x3f000000 ;  /* 0x3f000000ff057424 */ /* 0x000fe400078e00ff */
[----:B------:R-:W-:Y:S01]  /*0bd0*/  @!P3 IMAD.MOV.U32 R6, RZ, RZ, 0x1f ;  /* 0x0000001fff06b424 */ /* 0x000fe200078e00ff */
[----:B------:R-:W4:Y:S02]  /*0be0*/  @!P3 LDS R9, [UR12+0x38] ;  /* 0x0000380cff09b984 */ /* 0x000f240008000800 */
[----:B--2---:R-:W-:Y:S02]  /*0bf0*/  LOP3.LUT R4, R4, 0xff000000, R5, 0xb8, !PT ;  /* 0xff00000004047812 */ /* 0x004fe400078eb805 */
[----:B----4-:R-:W-:-:S03]  /*0c00*/  @!P3 LOP3.LUT R5, R9, 0xff, R6, 0xb8, !PT ;  /* 0x000000ff0905b812 */ /* 0x010fc600078eb806 */
[----:B------:R2:W-:Y:S04]  /*0c10*/  STS [UR12+0x34], R4 ;  /* 0x00003404ff007988 */ /* 0x0005e8000800080c */
[----:B------:R2:W-:Y:S02]  /*0c20*/  @!P3 STS [UR12+0x38], R5 ;  /* 0x00003805ff00b988 */ /* 0x0005e4000800080c */
.L_x_23:
[----:B------:R-:W-:Y:S05]  /*0c30*/  BSYNC.RECONVERGENT B1 ;  /* 0x0000000000017941 */ /* 0x000fea0003800200 */
.L_x_22:
[----:B------:R-:W-:Y:S04]  /*0c40*/  BSSY.RECONVERGENT B1, `(.L_x_24) ;  /* 0x0000004000017945 */ /* 0x000fe80003800200 */
[----:B------:R-:W-:Y:S05]  /*0c50*/  @P3 BRA `(.L_x_25) ;  /* 0x0000000000083947 */ /* 0x000fea0003800000 */
[----:B------:R5:W-:Y:S04]  /*0c60*/  STS [UR12+0x24], R11 ;  /* 0x0000240bff007988 */ /* 0x000be8000800080c */
[----:B------:R5:W-:Y:S02]  /*0c70*/  STS [UR12+0x20], R3 ;  /* 0x00002003ff007988 */ /* 0x000be4000800080c */
.L_x_25:
[----:B------:R-:W-:Y:S05]  /*0c80*/  BSYNC.RECONVERGENT B1 ;  /* 0x0000000000017941 */ /* 0x000fea0003800200 */
.L_x_24:
[----:B------:R-:W-:Y:S04]  /*0c90*/  BSSY.RECONVERGENT B1, `(.L_x_26) ;  /* 0x000000e000017945 */ /* 0x000fe80003800200 */
[----:B------:R-:W-:Y:S05]  /*0ca0*/  @P3 BRA `(.L_x_27) ;  /* 0x0000000000303947 */ /* 0x000fea0003800000 */
[----:B--2---:R-:W2:Y:S01]  /*0cb0*/  LDS R5, [UR12+0x34] ;  /* 0x0000340cff057984 */ /* 0x004ea20008000800 */
[----:B----4-:R-:W4:Y:S03]  /*0cc0*/  LDC.64 R8, c[0x0][0x3b0] ;  /* 0x0000ec00ff087b82 */ /* 0x010f260000000a00 */
[----:B------:R-:W3:Y:S01]  /*0cd0*/  LDS R4, [UR12+0x1c] ;  /* 0x00001c0cff047984 */ /* 0x000ee20008000800 */
[C---:B----4-:R-:W-:Y:S01]  /*0ce0*/  SHF.L.U64.HI R9, R8.reuse, 0x1, R9 ;  /* 0x0000000108097819 */ /* 0x050fe20000010209 */
[----:B------:R-:W-:-:S03]  /*0cf0*/  IMAD.SHL.U32 R6, R8, 0x2, RZ ;  /* 0x0000000208067824 */ /* 0x000fc600078e00ff */
[--C-:B-----5:R-:W-:Y:S02]  /*0d00*/  SHF.R.U32.HI R11, RZ, 0x4, R9.reuse ;  /* 0x00000004ff0b7819 */ /* 0x120fe40000011609 */
[----:B------:R-:W-:-:S05]  /*0d10*/  SHF.R.U64 R6, R6, 0x4, R9 ;  /* 0x0000000406067819 */ /* 0x000fca0000001209 */
[----:B------:R4:W-:Y:S01]  /*0d20*/  STS [UR12+0xc], R6 ;  /* 0x00000c06ff007988 */ /* 0x0009e2000800080c */
[----:B--2---:R-:W-:Y:S02]  /*0d30*/  LOP3.LUT R5, R5, 0x7, RZ, 0xb8, !PT ;  /* 0x0000000705057812 */ /* 0x004fe400078eb8ff */
[----:B---3--:R-:W-:-:S03]  /*0d40*/  LOP3.LUT R4, R4, 0xf, R11, 0xb8, !PT ;  /* 0x0000000f04047812 */ /* 0x008fc600078eb80b */
[----:B------:R4:W-:Y:S04]  /*0d50*/  STS [UR12+0x34], R5 ;  /* 0x00003405ff007988 */ /* 0x0009e8000800080c */
[----:B------:R4:W-:Y:S02]  /*0d60*/  STS [UR12+0x1c], R4 ;  /* 0x00001c04ff007988 */ /* 0x0009e4000800080c */
.L_x_27:
[----:B------:R-:W-:Y:S05]  /*0d70*/  BSYNC.RECONVERGENT B1 ;  /* 0x0000000000017941 */ /* 0x000fea0003800200 */
.L_x_26:
[----:B------:R-:W-:Y:S04]  /*0d80*/  BSSY.RECONVERGENT B2, `(.L_x_28) ;  /* 0x000001a000027945 */ /* 0x000fe80003800200 */
[----:B------:R-:W-:Y:S04]  /*0d90*/  BSSY.RELIABLE B1, `(.L_x_29) ;  /* 0x0000015000017945 */ /* 0x000fe80003800100 */
[----:B------:R-:W-:Y:S05]  /*0da0*/  @P3 BRA `(.L_x_30) ;  /* 0x0000000000203947 */ /* 0x000fea0003800000 */
[----:B--2-4-:R-:W2:Y:S02]  /*0db0*/  LDS R4, [UR12+0x34] ;  /* 0x0000340cff047984 */ /* 0x014ea40008000800 */
[----:B--2---:R-:W-:-:S05]  /*0dc0*/  LOP3.LUT R4, R4, 0x38, RZ, 0xb8, !PT ;  /* 0x0000003804047812 */ /* 0x004fca00078eb8ff */
[----:B------:R2:W-:Y:S01]  /*0dd0*/  STS [UR12+0x34], R4 ;  /* 0x00003404ff007988 */ /* 0x0005e2000800080c */
[----:B------:R-:W-:Y:S05]  /*0de0*/  @P3 BRA `(.L_x_31) ;  /* 0x0000000000203947 */ /* 0x000fea0003800000 */
[----:B--2---:R-:W2:Y:S01]  /*0df0*/  LDS R4, [UR12+0x8] ;  /* 0x0000080cff047984 */ /* 0x004ea20008000800 */
[----:B------:R-:W-:-:S05]  /*0e00*/  IMAD.MOV.U32 R5, RZ, RZ, 0x780 ;  /* 0x00000780ff057424 */ /* 0x000fca00078e00ff */
[----:B--2---:R-:W-:-:S05]  /*0e10*/  LOP3.LUT R4, R4, 0x300, R5, 0xd8, !PT ;  /* 0x0000030004047812 */ /* 0x004fca00078ed805 */
[----:B------:R2:W-:Y:S02]  /*0e20*/  STS [UR12+0x8], R4 ;  /* 0x00000804ff007988 */ /* 0x0005e4000800080c */
.L_x_30:
[----:B------:R-:W-:Y:S05]  /*0e30*/  @P3 BRA `(.L_x_32) ;  /* 0x0000000000283947 */ /* 0x000fea0003800000 */
[----:B--2-4-:R-:W2:Y:S02]  /*0e40*/  LDS R4, [UR12+0x8] ;  /* 0x0000080cff047984 */ /* 0x014ea40008000800 */
[----:B--2---:R-:W-:-:S05]  /*0e50*/  LOP3.LUT R4, R4, 0x1800, RZ, 0xb8, !PT ;  /* 0x0000180004047812 */ /* 0x004fca00078eb8ff */
[----:B------:R4:W-:Y:S02]  /*0e60*/  STS [UR12+0x8], R4 ;  /* 0x00000804ff007988 */ /* 0x0009e4000800080c */
.L_x_31:
[----:B------:R-:W-:Y:S05]  /*0e70*/  @P3 BREAK.RELIABLE B1 ;  /* 0x0000000000013942 */ /* 0x000fea0003800100 */
[----:B------:R-:W-:Y:S05]  /*0e80*/  @P3 BRA `(.L_x_33) ;  /* 0x0000000000243947 */ /* 0x000fea0003800000 */
[----:B--2-4-:R-:W2:Y:S01]  /*0e90*/  LDS R4, [UR12+0x8] ;  /* 0x0000080cff047984 */ /* 0x014ea20008000800 */
[----:B------:R-:W-:-:S05]  /*0ea0*/  IMAD.MOV.U32 R5, RZ, RZ, 0x6000 ;  /* 0x00006000ff057424 */ /* 0x000fca00078e00ff */
[----:B--2---:R-:W-:-:S04]  /*0eb0*/  LOP3.LUT R4, R4, 0x6000, R5, 0xd8, !PT ;  /* 0x0000600004047812 */ /* 0x004fc800078ed805 */
[----:B------:R-:W-:-:S05]  /*0ec0*/  LOP3.LUT R4, R4, 0x400000, RZ, 0xb8, !PT ;  /* 0x0040000004047812 */ /* 0x000fca00078eb8ff */
[----:B------:R2:W-:Y:S02]  /*0ed0*/  STS [UR12+0x8], R4 ;  /* 0x00000804ff007988 */ /* 0x0005e4000800080c */
.L_x_32:
[----:B------:R-:W-:Y:S05]  /*0ee0*/  BSYNC.RELIABLE B1 ;  /* 0x0000000000017941 */ /* 0x000fea0003800100 */
.L_x_29:
[----:B--2-4-:R-:W2:Y:S02]  /*0ef0*/  @!P3 LDS R4, [UR12+0x8] ;  /* 0x0000080cff04b984 */ /* 0x014ea40008000800 */
[----:B--2---:R-:W-:-:S05]  /*0f00*/  @!P3 LOP3.LUT R4, R4, 0x8000, RZ, 0xb8, !PT ;  /* 0x000080000404b812 */ /* 0x004fca00078eb8ff */
[----:B------:R2:W-:Y:S02]  /*0f10*/  @!P3 STS [UR12+0x8], R4 ;  /* 0x00000804ff00b988 */ /* 0x0005e4000800080c */
.L_x_33:
[----:B------:R-:W-:Y:S05]  /*0f20*/  BSYNC.RECONVERGENT B2 ;  /* 0x0000000000027941 */ /* 0x000fea0003800200 */
.L_x_28:
[----:B------:R-:W-:Y:S05]  /*0f30*/  WARPSYNC.ALL ;  /* 0x0000000000007948 */ /* 0x000fea0003800000 */
[----:B------:R-:W-:Y:S01]  /*0f40*/  NOP ;  /* 0x0000000000007918 */ /* 0x000fe20000000000 */
[----:B------:R-:W-:-:S04]  /*0f50*/  UIADD3 UR5, UPT, UPT, UR4, 0x80, URZ ;  /* 0x0000008004057890 */ /* 0x000fc8000fffe0ff */
[----:B------:R-:W-:-:S04]  /*0f60*/  UIADD3 UR22, UP0, UPT, UR5, UR14, URZ ;  /* 0x0000000e05167290 */ /* 0x000fc8000ff1e0ff */
[----:B------:R-:W-:Y:S01]  /*0f70*/  ULEA.HI.X.SX32 UR23, UR5, UR15, 0x1, UP0 ;  /* 0x0000000f05177291 */ /* 0x000fe200080f0eff */
[----:B------:R-:W-:Y:S11]  /*0f80*/  @P0 BRA `(.L_x_34) ;  /* 0x0000000000300947 */ /* 0x000ff60003800000 */
[----:B--2-4-:R-:W2:Y:S01]  /*0f90*/  S2R R4, SR_LANEID ;  /* 0x0000000000047919 */ /* 0x014ea20000000000 */
[----:B------:R-:W-:Y:S05]  /*0fa0*/  WARPSYNC.ALL ;  /* 0x0000000000007948 */ /* 0x000fea0003800000 */
[----:B------:R-:W-:Y:S01]  /*0fb0*/  NOP ;  /* 0x0000000000007918 */ /* 0x000fe20000000000 */
[----:B--2---:R-:W-:-:S05]  /*0fc0*/  IMAD.SHL.U32 R6, R4, 0x4, RZ ;  /* 0x0000000404067824 */ /* 0x004fca00078e00ff */
[----:B------:R-:W2:Y:S01]  /*0fd0*/  LDS R9, [R6+UR12] ;  /* 0x0000000c06097984 */ /* 0x000ea20008000800 */
[----:B------:R-:W-:-:S05]  /*0fe0*/  IADD3 R4, P1, PT, R6, UR22, RZ ;  /* 0x0000001606047c10 */ /* 0x000fca000ff3e0ff */
[----:B------:R-:W-:-:S05]  /*0ff0*/  IMAD.X R5, RZ, RZ, UR23, P1 ;  /* 0x00000017ff057e24 */ /* 0x000fca00088e06ff */
[----:B--2---:R2:W4:Y:S01]  /*1000*/  ATOMG.E.EXCH.STRONG.GPU PT, RZ, [R4], R9 ;  /* 0x0000000904ff73a8 */ /* 0x00452200041ee100 */
[----:B------:R-:W-:-:S04]  /*1010*/  DEPBAR {5,4,3,2,1,0} ;  /* 0x0000003f0000791a */ /* 0x000fc80000000000 */
[----:B------:R-:W3:Y:S02]  /*1020*/  CCTL.E.C.LDCU.IV.DEEP [UR22] ;  /* 0x0000000016007540 */ /* 0x000ee40009c08000 */
[----:B---3--:R2:W-:Y:S01]  /*1030*/  UTMACCTL.IV [UR22] ;  /* 0x00000000160079b9 */ /* 0x0085e20008000000 */
[----:B------:R-:W-:Y:S01]  /*1040*/  NOP ;  /* 0x0000000000007918 */ /* 0x000fe20000000000 */
.L_x_34:
[----:B------:R-:W-:Y:S05]  /*1050*/  @P0 BRA `(.L_x_35) ;  /* 0x00000000000c0947 */ /* 0x000fea0003800000 */
[----:B------:R0:W-:Y:S01]  /*1060*/  UTMACMDFLUSH ;  /* 0x00000000000079b7 */ /* 0x0001e20000000000 */
[----:B------:R-:W-:Y:S05]  /*1070*/  @P0 BRA `(.L_x_35) ;  /* 0x0000000000040947 */ /* 0x000fea0003800000 */
[----:B------:R-:W-:-:S04]  /*1080*/  DEPBAR.LE SB0, 0x0 ;  /* 0x000080000000791a */ /* 0x000fc80000000000 */
.L_x_35:
[----:B------:R-:W-:Y:S05]  /*1090*/  WARPSYNC.ALL ;  /* 0x0000000000007948 */ /* 0x000fea0003800000 */
[----:B------:R-:W-:Y:S01]  /*10a0*/  NOP ;  /* 0x0000000000007918 */ /* 0x000fe20000000000 */
[----:B----4-:R-:W-:Y:S06]  /*10b0*/  BAR.SYNC.DEFER_BLOCKING 0x0 ;  /* 0x0000000000007b1d */ /* 0x010fec0000010000 */
[----:B------:R-:W-:Y:S02]  /*10c0*/  BSSY.RECONVERGENT B2, `(.L_x_36) ;  /* 0x000000b000027945 */ /* 0x000fe40003800200 */
[----:B------:R-:W-:Y:S06]  /*10d0*/  BAR.SYNC.DEFER_BLOCKING 0x0 ;  /* 0x0000000000007b1d */ /* 0x000fec0000010000 */
[----:B------:R4:W-:Y:S01]  /*10e0*/  @!P0 STS [R10], RZ ;  /* 0x000000ff0a008388 */ /* 0x0009e20000000800 */
[----:B------:R-:W-:Y:S01]  /*10f0*/  NOP ;  /* 0x0000000000007918 */ /* 0x000fe20000000000 */
[----:B------:R-:W-:Y:S05]  /*1100*/  @P3 BRA `(.L_x_37) ;  /* 0x0000000000183947 */ /* 0x000fea0003800000 */
[----:B--2---:R-:W2:Y:S01]  /*1110*/  LDS R4, [UR12+0x8] ;  /* 0x0000080cff047984 */ /* 0x004ea20008000800 */
[----:B------:R-:W3:Y:S01]  /*1120*/  LDC.64 R8, c[0x0][0x390] ;  /* 0x0000e400ff087b82 */ /* 0x000ee20000000a00 */
[----:B------:R-:W-:Y:S02]  /*1130*/  IMAD.MOV.U32 R5, RZ, RZ, 0x70 ;  /* 0x00000070ff057424 */ /* 0x000fe400078e00ff */
[----:B---3--:R3:W-:Y:S03]  /*1140*/  STS.64 [UR12], R8 ;  /* 0x00000008ff007988 */ /* 0x0087e60008000a0c */
[----:B--2---:R-:W-:-:S05]  /*1150*/  LOP3.LUT R4, R4, 0x10, R5, 0xd8, !PT ;  /* 0x0000001004047812 */ /* 0x004fca00078ed805 */
[----:B------:R3:W-:Y:S02]  /*1160*/  STS [UR12+0x8], R4 ;  /* 0x00000804ff007988 */ /* 0x0007e4000800080c */
.L_x_37:
[----:B--2---:R-:W-:Y:S05]  /*1170*/  BSYNC.RECONVERGENT B2 ;  /* 0x0000000000027941 */ /* 0x004fea0003800200 */
.L_x_36:
[----:B------:R-:W-:Y:S04]  /*1180*/  BSSY.RECONVERGENT B3, `(.L_x_38) ;  /* 0x0000011000037945 */ /* 0x000fe80003800200 */
[----:B------:R-:W-:Y:S04]  /*1190*/  BSSY.RELIABLE B2, `(.L_x_39) ;  /* 0x000000e000027945 */ /* 0x000fe80003800100 */
[----:B------:R-:W-:Y:S05]  /*11a0*/  @P3 BRA `(.L_x_40) ;  /* 0x0000000000243947 */ /* 0x000fea0003800000 */
[----:B---3--:R-:W2:Y:S01]  /*11b0*/  LDS R4, [UR12+0x34] ;  /* 0x0000340cff047984 */ /* 0x008ea20008000800 */
[----:B------:R-:W-:-:S05]  /*11c0*/  IMAD.MOV.U32 R5, RZ, RZ, 0x3f000000 ;  /* 0x3f000000ff057424 */ /* 0x000fca00078e00ff */
[----:B--2---:R-:W-:-:S05]  /*11d0*/  LOP3.LUT R4, R4, 0xff000000, R5, 0xb8, !PT ;  /* 0xff00000004047812 */ /* 0x004fca00078eb805 */
[----:B------:R2:W-:Y:S01]  /*11e0*/  STS [UR12+0x34], R4 ;  /* 0x00003404ff007988 */ /* 0x0005e2000800080c */
[----:B------:R-:W-:Y:S05]  /*11f0*/  @P3 BRA `(.L_x_41) ;  /* 0x00000000001c3947 */ /* 0x000fea0003800000 */
[----:B--2---:R-:W2:Y:S01]  /*1200*/  LDS R4, [UR12+0x38] ;  /* 0x0000380cff047984 */ /* 0x004ea20008000800 */
[----:B------:R-:W-:-:S05]  /*1210*/  IMAD.MOV.U32 R5, RZ, RZ, 0x3f ;  /* 0x0000003fff057424 */ /* 0x000fca00078e00ff */
[----:B--2---:R-:W-:-:S05]  /*1220*/  LOP3.LUT R4, R4, 0xff, R5, 0xb8, !PT ;  /* 0x000000ff04047812 */ /* 0x004fca00078eb805 */
[----:B------:R2:W-:Y:S02]  /*1230*/  STS [UR12+0x38], R4 ;  /* 0x00003804ff007988 */ /* 0x0005e4000800080c */
.L_x_40:
[----:B------:R-:W-:Y:S05]  /*1240*/  @P3 BREAK.RELIABLE B2 ;  /* 0x0000000000023942 */ /* 0x000fea0003800100 */
[----:B------:R-:W-:Y:S05]  /*1250*/  @P3 BRA `(.L_x_42) ;  /* 0x00000000000c3947 */ /* 0x000fea0003800000 */
[----:B------:R2:W-:Y:S02]  /*1260*/  STS [UR12+0x20], R3 ;  /* 0x00002003ff007988 */ /* 0x0005e4000800080c */
.L_x_41:
[----:B------:R-:W-:Y:S05]  /*1270*/  BSYNC.RELIABLE B2 ;  /* 0x0000000000027941 */ /* 0x000fea0003800100 */
.L_x_39:
[----:B------:R2:W-:Y:S02]  /*1280*/  @!P3 STS [UR12+0x24], R2 ;  /* 0x00002402ff00b988 */ /* 0x0005e4000800080c */
.L_x_42:
[----:B------:R-:W-:Y:S05]  /*1290*/  BSYNC.RECONVERGENT B3 ;  /* 0x0000000000037941 */ /* 0x000fea0003800200 */
.L_x_38:
[----:B------:R-:W-:Y:S05]  /*12a0*/  WARPSYNC.ALL ;  /* 0x0000000000007948 */ /* 0x000fea0003800000 */
[----:B------:R-:W-:Y:S01]  /*12b0*/  NOP ;  /* 0x0000000000007918 */ /* 0x000fe20000000000 */
[----:B------:R-:W-:Y:S04]  /*12c0*/  BSSY.RECONVERGENT B3, `(.L_x_43) ;  /* 0x000000e000037945 */ /* 0x000fe80003800200 */
[----:B------:R-:W-:Y:S05]  /*12d0*/  @P3 BRA `(.L_x_44) ;  /* 0x0000000000303947 */ /* 0x000fea0003800000 */
[----:B--2--5:R-:W2:Y:S01]  /*12e0*/  LDS R3, [UR12+0x34] ;  /* 0x0000340cff037984 */ /* 0x024ea20008000800 */
[----:B---3--:R-:W3:Y:S03]  /*12f0*/  LDC.64 R4, c[0x0][0x3b8] ;  /* 0x0000ee00ff047b82 */ /* 0x008ee60000000a00 */
[----:B------:R-:W5:Y:S01]  /*1300*/  LDS R2, [UR12+0x1c] ;  /* 0x00001c0cff027984 */ /* 0x000f620008000800 */
[C---:B---3--:R-:W-:Y:S01]  /*1310*/  SHF.L.U64.HI R5, R4.reuse, 0x1, R5 ;  /* 0x0000000104057819 */ /* 0x048fe20000010205 */
[----:B------:R-:W-:-:S03]  /*1320*/  IMAD.SHL.U32 R4, R4, 0x2, RZ ;  /* 0x0000000204047824 */ /* 0x000fc600078e00ff */
[--C-:B------:R-:W-:Y:S02]  /*1330*/  SHF.R.U32.HI R9, RZ, 0x4, R5.reuse ;  /* 0x00000004ff097819 */ /* 0x100fe40000011605 */
[----:B------:R-:W-:-:S05]  /*1340*/  SHF.R.U64 R4, R4, 0x4, R5 ;  /* 0x0000000404047819 */ /* 0x000fca0000001205 */
[----:B------:R3:W-:Y:S01]  /*1350*/  STS [UR12+0xc], R4 ;  /* 0x00000c04ff007988 */ /* 0x0007e2000800080c */
[----:B--2---:R-:W-:Y:S02]  /*1360*/  LOP3.LUT R3, R3, 0x7, RZ, 0xb8, !PT ;  /* 0x0000000703037812 */ /* 0x004fe400078eb8ff */
[----:B-----5:R-:W-:-:S03]  /*1370*/  LOP3.LUT R2, R2, 0xf, R9, 0xb8, !PT ;  /* 0x0000000f02027812 */ /* 0x020fc600078eb809 */
[----:B------:R3:W-:Y:S04]  /*1380*/  STS [UR12+0x34], R3 ;  /* 0x00003403ff007988 */ /* 0x0007e8000800080c */
[----:B------:R3:W-:Y:S02]  /*1390*/  STS [UR12+0x1c], R2 ;  /* 0x00001c02ff007988 */ /* 0x0007e4000800080c */
.L_x_44:
[----:B------:R-:W-:Y:S05]  /*13a0*/  BSYNC.RECONVERGENT B3 ;  /* 0x0000000000037941 */ /* 0x000fea0003800200 */
.L_x_43:
[----:B------:R-:W-:Y:S04]  /*13b0*/  BSSY.RECONVERGENT B4, `(.L_x_45) ;  /* 0x000001a000047945 */ /* 0x000fe80003800200 */
[----:B------:R-:W-:Y:S04]  /*13c0*/  BSSY.RELIABLE B3, `(.L_x_46) ;  /* 0x0000015000037945 */ /* 0x000fe80003800100 */
[----:B------:R-:W-:Y:S05]  /*13d0*/  @P3 BRA `(.L_x_47) ;  /* 0x0000000000203947 */ /* 0x000fea0003800000 */
[----:B--23--:R-:W2:Y:S02]  /*13e0*/  LDS R2, [UR12+0x34] ;  /* 0x0000340cff027984 */ /* 0x00cea40008000800 */
[----:B--2---:R-:W-:-:S05]  /*13f0*/  LOP3.LUT R2, R2, 0x38, RZ, 0xb8, !PT ;  /* 0x0000003802027812 */ /* 0x004fca00078eb8ff */
[----:B------:R2:W-:Y:S01]  /*1400*/  STS [UR12+0x34], R2 ;  /* 0x00003402ff007988 */ /* 0x0005e2000800080c */
[----:B------:R-:W-:Y:S05]  /*1410*/  @P3 BRA `(.L_x_48) ;  /* 0x0000000000203947 */ /* 0x000fea0003800000 */
[----:B--2---:R-:W2:Y:S01]  /*1420*/  LDS R2, [UR12+0x8] ;  /* 0x0000080cff027984 */ /* 0x004ea20008000800 */
[----:B-----5:R-:W-:-:S05]  /*1430*/  IMAD.MOV.U32 R3, RZ, RZ, 0x780 ;  /* 0x00000780ff037424 */ /* 0x020fca00078e00ff */
[----:B--2---:R-:W-:-:S05]  /*1440*/  LOP3.LUT R2, R2, 0x300, R3, 0xd8, !PT ;  /* 0x0000030002027812 */ /* 0x004fca00078ed803 */
[----:B------:R2:W-:Y:S02]  /*1450*/  STS [UR12+0x8], R2 ;  /* 0x00000802ff007988 */ /* 0x0005e4000800080c */
.L_x_47:
[----:B------:R-:W-:Y:S05]  /*1460*/  @P3 BRA `(.L_x_49) ;  /* 0x0000000000283947 */ /* 0x000fea0003800000 */
[----:B--23--:R-:W2:Y:S02]  /*1470*/  LDS R2, [UR12+0x8] ;  /* 0x0000080cff027984 */ /* 0x00cea40008000800 */
[----:B--2---:R-:W-:-:S05]  /*1480*/  LOP3.LUT R2, R2, 0x1800, RZ, 0xb8, !PT ;  /* 0x0000180002027812 */ /* 0x004fca00078eb8ff */
[----:B------:R3:W-:Y:S02]  /*1490*/  STS [UR12+0x8], R2 ;  /* 0x00000802ff007988 */ /* 0x0007e4000800080c */
.L_x_48:
[----:B------:R-:W-:Y:S05]  /*14a0*/  @P3 BREAK.RELIABLE B3 ;  /* 0x0000000000033942 */ /* 0x000fea0003800100 */
[----:B------:R-:W-:Y:S05]  /*14b0*/  @P3 BRA `(.L_x_50) ;  /* 0x0000000000243947 */ /* 0x000fea0003800000 */
[----:B--23--:R-:W2:Y:S01]  /*14c0*/  LDS R2, [UR12+0x8] ;  /* 0x0000080cff027984 */ /* 0x00cea20008000800 */
[----:B-----5:R-:W-:-:S05]  /*14d0*/  IMAD.MOV.U32 R3, RZ, RZ, 0x6000 ;  /* 0x00006000ff037424 */ /* 0x020fca00078e00ff */
[----:B--2---:R-:W-:-:S04]  /*14e0*/  LOP3.LUT R2, R2, 0x6000, R3, 0xd8, !PT ;  /* 0x0000600002027812 */ /* 0x004fc800078ed803 */
[----:B------:R-:W-:-:S05]  /*14f0*/  LOP3.LUT R2, R2, 0x400000, RZ, 0xb8, !PT ;  /* 0x0040000002027812 */ /* 0x000fca00078eb8ff */
[----:B------:R2:W-:Y:S02]  /*1500*/  STS [UR12+0x8], R2 ;  /* 0x00000802ff007988 */ /* 0x0005e4000800080c */
.L_x_49:
[----:B------:R-:W-:Y:S05]  /*1510*/  BSYNC.RELIABLE B3 ;  /* 0x0000000000037941 */ /* 0x000fea0003800100 */
.L_x_46:
[----:B--23--:R-:W2:Y:S02]  /*1520*/  @!P3 LDS R2, [UR12+0x8] ;  /* 0x0000080cff02b984 */ /* 0x00cea40008000800 */
[----:B--2---:R-:W-:-:S05]  /*1530*/  @!P3 LOP3.LUT R2, R2, 0x8000, RZ, 0xb8, !PT ;  /* 0x000080000202b812 */ /* 0x004fca00078eb8ff */
[----:B------:R2:W-:Y:S02]  /*1540*/  @!P3 STS [UR12+0x8], R2 ;  /* 0x00000802ff00b988 */ /* 0x0005e4000800080c */
.L_x_50:
[----:B------:R-:W-:Y:S05]  /*1550*/  BSYNC.RECONVERGENT B4 ;  /* 0x0000000000047941 */ /* 0x000fea0003800200 */
.L_x_45:
[----:B------:R-:W-:Y:S05]  /*1560*/  WARPSYNC.ALL ;  /* 0x0000000000007948 */ /* 0x000fea0003800000 */
[----:B------:R-:W-:Y:S01]  /*1570*/  NOP ;  /* 0x0000000000007918 */ /* 0x000fe20000000000 */
[----:B------:R-:W-:-:S04]  /*1580*/  UIADD3 UR4, UPT, UPT, UR4, 0x100, URZ ;  /* 0x0000010004047890 */ /* 0x000fc8000fffe0ff */
[----:B------:R-:W-:-:S04]  /*1590*/  UIADD3 UR14, UP0, UPT, UR4, UR14, URZ ;  /* 0x0000000e040e7290 */ /* 0x000fc8000ff1e0ff */
[----:B------:R-:W-:Y:S01]  /*15a0*/  ULEA.HI.X.SX32 UR15, UR4, UR15, 0x1, UP0 ;  /* 0x0000000f040f7291 */ /* 0x000fe200080f0eff */
[----:B------:R-:W-:Y:S11]  /*15b0*/  @P0 BRA `(.L_x_51) ;  /* 0x0000000000300947 */ /* 0x000ff60003800000 */
[----:B--23--:R-:W2:Y:S01]  /*15c0*/  S2R R2, SR_LANEID ;  /* 0x0000000000027919 */ /* 0x00cea20000000000 */
[----:B------:R-:W-:Y:S05]  /*15d0*/  WARPSYNC.ALL ;  /* 0x0000000000007948 */ /* 0x000fea0003800000 */
[----:B------:R-:W-:Y:S01]  /*15e0*/  NOP ;  /* 0x0000000000007918 */ /* 0x000fe20000000000 */
[----:B--2---:R-:W-:-:S05]  /*15f0*/  IMAD.SHL.U32 R4, R2, 0x4, RZ ;  /* 0x0000000402047824 */ /* 0x004fca00078e00ff */
[----:B------:R-:W2:Y:S01]  /*1600*/  LDS R5, [R4+UR12] ;  /* 0x0000000c04057984 */ /* 0x000ea20008000800 */
[----:B------:R-:W-:-:S05]  /*1610*/  IADD3 R2, P1, PT, R4, UR14, RZ ;  /* 0x0000000e04027c10 */ /* 0x000fca000ff3e0ff */
[----:B-----5:R-:W-:-:S05]  /*1620*/  IMAD.X R3, RZ, RZ, UR15, P1 ;  /* 0x0000000fff037e24 */ /* 0x020fca00088e06ff */
[----:B--2---:R2:W3:Y:S01]  /*1630*/  ATOMG.E.EXCH.STRONG.GPU PT, RZ, [R2], R5 ;  /* 0x0000000502ff73a8 */ /* 0x0044e200041ee100 */
[----:B------:R-:W-:-:S04]  /*1640*/  DEPBAR {5,4,3,2,1,0} ;  /* 0x0000003f0000791a */ /* 0x000fc80000000000 */
[----:B------:R-:W5:Y:S02]  /*1650*/  CCTL.E.C.LDCU.IV.DEEP [UR14] ;  /* 0x000000000e007540 */ /* 0x000f640009c08000 */
[----:B-----5:R2:W-:Y:S01]  /*1660*/  UTMACCTL.IV [UR14] ;  /* 0x000000000e0079b9 */ /* 0x0205e20008000000 */
[----:B------:R-:W-:Y:S01]  /*1670*/  NOP ;  /* 0x0000000000007918 */ /* 0x000fe20000000000 */
.L_x_51:
[----:B------:R-:W-:Y:S05]  /*1680*/  @P0 BRA `(.L_x_52) ;  /* 0x00000000000c0947 */ /* 0x000fea0003800000 */
[----:B------:R0:W-:Y:S01]  /*1690*/  UTMACMDFLUSH ;  /* 0x00000000000079b7 */ /* 0x0001e20000000000 */
[----:B------:R-:W-:Y:S05]  /*16a0*/  @P0 BRA `(.L_x_52) ;  /* 0x0000000000040947 */ /* 0x000fea0003800000 */
[----:B------:R-:W-:-:S04]  /*16b0*/  DEPBAR.LE SB0, 0x0 ;  /* 0x000080000000791a */ /* 0x000fc80000000000 */
.L_x_52:
[----:B------:R-:W-:Y:S05]  /*16c0*/  WARPSYNC.ALL ;  /* 0x0000000000007948 */ /* 0x000fea0003800000 */
[----:B------:R-:W-:Y:S01]  /*16d0*/  NOP ;  /* 0x0000000000007918 */ /* 0x000fe20000000000 */
[----:B---3--:R-:W-:Y:S01]  /*16e0*/  BAR.SYNC.DEFER_BLOCKING 0x0 ;  /* 0x0000000000007b1d */ /* 0x008fe20000010000 */
[----:B--2---:R-:W-:Y:S01]  /*16f0*/  SHF.R.U32.HI R2, RZ, 0x5, R0 ;  /* 0x00000005ff027819 */ /* 0x004fe20000011600 */
[----:B------:R-:W-:Y:S01]  /*1700*/  UIADD3 UR10, UPT, UPT, UR12, 0x6010, URZ ;  /* 0x000060100c0a7890 */ /* 0x000fe2000fffe0ff */
[----:B------:R-:W-:Y:S01]  /*1710*/  ISETP.GE.AND P0, PT, R7, 0x1, PT ;  /* 0x000000010700780c */ /* 0x000fe20003f06270 */
[----:B------:R-:W-:Y:S01]  /*1720*/  USHF.L.U32 UR11, UR7, 0x6, URZ ;  /* 0x00000006070b7899 */ /* 0x000fe200080006ff */
[----:B------:R-:W-:Y:S01]  /*1730*/  R2UR UR13, R2 ;  /* 0x00000000020d72ca */ /* 0x000fe200000e0000 */
[----:B------:R-:W-:Y:S01]  /*1740*/  VOTEU.ALL UP0, P3 ;  /* 0x0000000000ff7886 */ /* 0x000fe20001800000 */
[----:B------:R-:W-:Y:S01]  /*1750*/  UMOV UR4, 0x1 ;  /* 0x0000000100047882 */ /* 0x000fe20000000000 */
[----:B------:R-:W-:Y:S01]  /*1760*/  VOTEU.ALL UP1, P3 ;  /* 0x0000000000ff7886 */ /* 0x000fe20001820000 */
[----:B------:R-:W-:Y:S01]  /*1770*/  USHF.L.U32 UR16, UR16, 0x7, URZ ;  /* 0x0000000710107899 */ /* 0x000fe200080006ff */
[----:B------:R-:W-:Y:S01]  /*1780*/  BSSY.RECONVERGENT B4, `(.L_x_53) ;  /* 0x0000018000047945 */ /* 0x000fe20003800200 */
[----:B------:R-:W-:-:S04]  /*1790*/  @!UP0 UIADD3 UR8, UPT, UPT, -UR4, 0x100000, URZ ;  /* 0x0010000004088890 */ /* 0x000fc8000fffe1ff */
[----:B------:R-:W-:Y:S02]  /*17a0*/  @!UP0 USHF.L.U32 UR9, UR8, 0xb, URZ ;  /* 0x0000000b08098899 */ /* 0x000fe400080006ff */
[----:B------:R-:W-:Y:S02]  /*17b0*/  @!UP0 USHF.L.U32 UR8, UR8, 0x1, URZ ;  /* 0x0000000108088899 */ /* 0x000fe400080006ff */
[----:B------:R-:W-:-:S04]  /*17c0*/  @!UP0 UIADD3 UR4, UPT, UPT, -UR4, 0x100000, URZ ;  /* 0x0010000004048890 */ /* 0x000fc8000fffe1ff */
[----:B------:R-:W-:Y:S02]  /*17d0*/  @!UP0 USHF.L.U32 UR5, UR4, 0xb, URZ ;  /* 0x0000000b04058899 */ /* 0x000fe400080006ff */
[----:B------:R-:W-:Y:S01]  /*17e0*/  @!UP0 USHF.L.U32 UR4, UR4, 0x1, URZ ;  /* 0x0000000104048899 */ /* 0x000fe200080006ff */
[----:B------:R-:W-:Y:S01]  /*17f0*/  VOTEU.ALL UP0, P3 ;  /* 0x0000000000ff7886 */ /* 0x000fe20001800000 */
[----:B------:R-:W2:Y:S04]  /*1800*/  FENCE.VIEW.ASYNC.S ;  /* 0x00000000000073c6 */ /* 0x000ea80000000000 */
[----:B--2---:R2:W3:Y:S06]  /*1810*/  @!UP0 SYNCS.EXCH.64 URZ, [UR12+0x6000], UR8 ;  /* 0x006000080cff85b2 */ /* 0x0044ec0008000100 */
[----:B------:R2:W3:Y:S02]  /*1820*/  @!UP1 SYNCS.EXCH.64 URZ, [UR12+0x6010], UR4 ;  /* 0x006010040cff95b2 */ /* 0x0004e40008000100 */
[----:B---3--:R-:W-:Y:S06]  /*1830*/  BAR.SYNC.DEFER_BLOCKING 0x0 ;  /* 0x0000000000007b1d */ /* 0x008fec0000010000 */
[----:B------:R-:W-:Y:S05]  /*1840*/  @P3 BRA `(.L_x_54) ;  /* 0x00000000002c3947 */ /* 0x000fea0003800000 */
[----:B--2---:R-:W-:Y:S02]  /*1850*/  UMOV UR4, 0x1 ;  /* 0x0000000100047882 */ /* 0x004fe40000000000 */
[----:B------:R-:W-:-:S04]  /*1860*/  UIADD3 UR8, UPT, UPT, -UR4, 0x100000, URZ ;  /* 0x0010000004087890 */ /* 0x000fc8000fffe1ff */
[----:B------:R-:W-:Y:S02]  /*1870*/  USHF.L.U32 UR9, UR8, 0xb, URZ ;  /* 0x0000000b08097899 */ /* 0x000fe400080006ff */
[----:B------:R-:W-:Y:S02]  /*1880*/  USHF.L.U32 UR8, UR8, 0x1, URZ ;  /* 0x0000000108087899 */ /* 0x000fe400080006ff */
[----:B------:R-:W-:-:S04]  /*1890*/  UIADD3 UR4, UPT, UPT, -UR4, 0x100000, URZ ;  /* 0x0010000004047890 */ /* 0x000fc8000fffe1ff */
[----:B------:R-:W-:Y:S02]  /*18a0*/  USHF.L.U32 UR5, UR4, 0xb, URZ ;  /* 0x0000000b04057899 */ /* 0x000fe400080006ff */
[----:B------:R-:W-:Y:S01]  /*18b0*/  USHF.L.U32 UR4, UR4, 0x1, URZ ;  /* 0x0000000104047899 */ /* 0x000fe200080006ff */
[----:B------:R-:W2:Y:S03]  /*18c0*/  FENCE.VIEW.ASYNC.S ;  /* 0x00000000000073c6 */ /* 0x000ea60000000000 */
[----:B--2---:R3:W2:Y:S08]  /*18d0*/  SYNCS.EXCH.64 URZ, [UR12+0x6008], UR8 ;  /* 0x006008080cff75b2 */ /* 0x0046b00008000100 */
[----:B------:R3:W4:Y:S02]  /*18e0*/  SYNCS.EXCH.64 URZ, [UR12+0x6018], UR4 ;  /* 0x006018040cff75b2 */ /* 0x0007240008000100 */
[----:B---3--:R-:W-:Y:S01]  /*18f0*/  NOP ;  /* 0x0000000000007918 */ /* 0x008fe20000000000 */
.L_x_54:
[----:B--2---:R-:W-:Y:S05]  /*1900*/  BSYNC.RECONVERGENT B4 ;  /* 0x0000000000047941 */ /* 0x004fea0003800200 */
.L_x_53:
[----:B------:R-:W-:Y:S05]  /*1910*/  @!P0 BRA `(.L_x_55) ;  /* 0x0000000800388947 */ /* 0x000fea0003800000 */
[----:B----4-:R-:W-:Y:S01]  /*1920*/  BAR.SYNC.DEFER_BLOCKING 0x0 ;  /* 0x0000000000007b1d */ /* 0x010fe20000010000 */
[----:B------:R-:W-:Y:S01]  /*1930*/  ELECT P1, URZ, PT ;  /* 0x0000000000ff782f */ /* 0x000fe20003820000 */
[----:B------:R-:W-:Y:S01]  /*1940*/  @!P3 IMAD.MOV.U32 R2, RZ, RZ, 0x3000 ;  /* 0x00003000ff02b424 */ /* 0x000fe200078e00ff */
[----:B------:R-:W-:Y:S02]  /*1950*/  ULOP3.LUT UR6, UR13, 0x1, URZ, 0xc0, !UPT ;  /* 0x000000010d067892 */ /* 0x000fe4000f8ec0ff */
[----:B------:R-:W-:Y:S01]  /*1960*/  ISETP.LT.U32.AND P1, PT, R36, 0x20, P1 ;  /* 0x000000202400780c */ /* 0x000fe20000f21070 */
[----:B------:R-:W-:Y:S02]  /*1970*/  UIADD3 UR4, UPT, UPT, UR12, 0x4000, URZ ;  /* 0x000040000c047890 */ /* 0x000fe4000fffe0ff */
[----:B------:R-:W-:Y:S02]  /*1980*/  ULEA UR28, UR6, UR12, 0xc ;  /* 0x0000000c061c7291 */ /* 0x000fe4000f8e60ff */
[----:B------:R-:W-:Y:S01]  /*1990*/  ULEA UR30, UR6, UR16, 0x6 ;  /* 0x00000010061e7291 */ /* 0x000fe2000f8e30ff */
[----:B------:R-:W-:Y:S01]  /*19a0*/  UMOV UR7, UR11 ;  /* 0x0000000b00077c82 */ /* 0x000fe20008000000 */
[----:B------:R-:W-:-:S04]  /*19b0*/  ELECT P0, URZ, PT ;  /* 0x0000000000ff782f */ /* 0x000fc80003800000 */
[----:B------:R-:W-:Y:S02]  /*19c0*/  ISETP.LT.U32.AND P0, PT, R36, 0x40, P0 ;  /* 0x000000402400780c */ /* 0x000fe40000701070 */
[----:B------:R-:W-:Y:S01]  /*19d0*/  VOTEU.ANY UP0, P1 ;  /* 0x0000000000ff7886 */ /* 0x000fe20000800100 */
[----:B------:R-:W-:-:S04]  /*19e0*/  VOTEU.ANY UP2, P1 ;  /* 0x0000000000ff7886 */ /* 0x000fc80000840100 */
[----:B------:R-:W-:Y:S02]  /*19f0*/  @UP0 UIADD3 UR5, UPT, UPT, UR12, 0x6000, URZ ;  /* 0x000060000c050890 */ /* 0x000fe4000fffe0ff */
[----:B------:R2:W-:Y:S01]  /*1a00*/  @!P3 SYNCS.ARRIVE.TRANS64 RZ, [UR12+0x6000], R2 ;  /* 0x00600002ffffb9a7 */ /* 0x0005e2000800000c */
[----:B------:R-:W-:Y:S01]  /*1a10*/  @UP0 UMOV UR6, URZ ;  /* 0x000000ff00060c82 */ /* 0x000fe20008000000 */
[----:B------:R-:W-:Y:S01]  /*1a20*/  BAR.SYNC.DEFER_BLOCKING 0x0 ;  /* 0x0000000000007b1d */ /* 0x000fe20000010000 */
[----:B------:R-:W-:-:S05]  /*1a30*/  UISETP.NE.U32.AND UP0, UPT, UR13, URZ, UPT ;  /* 0x000000ff0d00728c */ /* 0x000fca000bf05070 */
[----:B------:R-:W-:Y:S01]  /*1a40*/  VOTEU.ANY UP1, P0 ;  /* 0x0000000000ff7886 */ /* 0x000fe20000020100 */
[----:B------:R-:W-:-:S04]  /*1a50*/  VOTEU.ANY UP3, P0 ;  /* 0x0000000000ff7886 */ /* 0x000fc80000060100 */
[----:B------:R-:W-:Y:S01]  /*1a60*/  @UP1 UIADD3 UR29, UPT, UPT, UR12, 0x6000, URZ ;  /* 0x000060000c1d1890 */ /* 0x000fe2000fffe0ff */
[----:B------:R-:W-:Y:S01]  /*1a70*/  @UP1 UMOV UR31, URZ ;  /* 0x000000ff001f1c82 */ /* 0x000fe20008000000 */
[----:B------:R2:W-:Y:S01]  /*1a80*/  @UP2 UTMALDG.2D [UR4], [UR20] ;  /* 0x00000004140025b4 */ /* 0x0005e20008008000 */
[----:B------:R3:W-:Y:S06]  /*1a90*/  MEMBAR.ALL.CTA ;  /* 0x0000000000007992 */ /* 0x0007ec0000008000 */
[----:B---3--:R-:W3:Y:S02]  /*1aa0*/  FENCE.VIEW.ASYNC.S ;  /* 0x00000000000073c6 */ /* 0x008ee40000000000 */
[----:B---3--:R-:W-:Y:S06]  /*1ab0*/  BAR.SYNC.DEFER_BLOCKING 0x0 ;  /* 0x0000000000007b1d */ /* 0x008fec0000010000 */
[----:B------:R2:W-:Y:S02]  /*1ac0*/  @UP3 UTMALDG.2D [UR28], [UR22] ;  /* 0x0000001c160035b4 */ /* 0x0005e40008008000 */
[----:B------:R-:W-:Y:S06]  /*1ad0*/  BAR.SYNC.DEFER_BLOCKING 0x0 ;  /* 0x0000000000007b1d */ /* 0x000fec0000010000 */
[----:B------:R-:W3:Y:S02]  /*1ae0*/  SYNCS.PHASECHK.TRANS64.TRYWAIT P0, [UR12+0x6000], RZ ;  /* 0x006000ffff0075a7 */ /* 0x000ee4000800110c */
[----:B--23--:R-:W-:Y:S05]  /*1af0*/  @!P0 BRA `(.L_x_56) ;  /* 0x0000000c00788947 */ /* 0x00cfea0003800000 */
.L_x_70:
[----:B------:R-:W-:Y:S05]  /*1b00*/  BRA.U UP0, `(.L_x_57) ;  /* 0x0000000100587547 */ /* 0x000fea000b800000 */
[----:B------:R-:W-:Y:S02]  /*1b10*/  USHF.R.U32.HI UR6, URZ, 0x4, UR12 ;  /* 0x00000004ff067899 */ /* 0x000fe4000801160c */
[----:B------:R-:W-:Y:S02]  /*1b20*/  USHF.R.U32.HI UR4, URZ, 0x4, UR4 ;  /* 0x00000004ff047899 */ /* 0x000fe40008011604 */
[----:B------:R-:W-:Y:S02]  /*1b30*/  USGXT.U32 UR6, UR6, 0xe ;  /* 0x0000000e0606789a */ /* 0x000fe40008000000 */
[----:B------:R-:W-:Y:S01]  /*1b40*/  USGXT.U32 UR4, UR4, 0xe ;  /* 0x0000000e0404789a */ /* 0x000fe20008000000 */
[----:B------:R-:W-:Y:S01]  /*1b50*/  UMOV UR18, 0x1000080 ;  /* 0x0100008000127882 */ /* 0x000fe20000000000 */
[----:B------:R-:W-:Y:S01]  /*1b60*/  UMOV UR19, 0x40004040 ;  /* 0x4000404000137882 */ /* 0x000fe20000000000 */
[----:B------:R-:W-:Y:S01]  /*1b70*/  UMOV UR7, URZ ;  /* 0x000000ff00077c82 */ /* 0x000fe20008000000 */
[----:B------:R-:W-:Y:S01]  /*1b80*/  UMOV UR8, 0xfffffffe ;  /* 0xfffffffe00087882 */ /* 0x000fe20000000000 */
[----:B------:R-:W-:Y:S01]  /*1b90*/  UMOV UR9, 0x7fffbfdf ;  /* 0x7fffbfdf00097882 */ /* 0x000fe20000000000 */
[----:B------:R-:W-:Y:S01]  /*1ba0*/  UMOV UR5, URZ ;  /* 0x000000ff00057c82 */ /* 0x000fe20008000000 */
[----:B------:R-:W-:-:S02]  /*1bb0*/  UIADD3.64 UR18, UPT, UPT, UR6, UR18, URZ ;  /* 0x0000001206127297 */ /* 0x000fc4000fffe0ff */
[----:B------:R-:W-:Y:S02]  /*1bc0*/  ULOP3.LUT UR6, UR6, 0x1000000, URZ, 0xfc, !UPT ;  /* 0x0100000006067892 */ /* 0x000fe4000f8efcff */
[----:B------:R-:W-:Y:S01]  /*1bd0*/  UIADD3.64 UR8, UPT, UPT, UR4, -UR8, URZ ;  /* 0x8000000804087297 */ /* 0x000fe2000fffe0ff */
[----:B------:R-:W-:Y:S01]  /*1be0*/  UMOV UR26, 0x0 ;  /* 0x00000000001a7882 */ /* 0x000fe20000000000 */
[----:B------:R-:W-:Y:S01]  /*1bf0*/  UMOV UR27, 0x4210010 ;  /* 0x04210010001b7882 */ /* 0x000fe20000000000 */
[----:B------:R-:W-:Y:S01]  /*1c00*/  UMOV UR5, 0x80004020 ;  /* 0x8000402000057882 */ /* 0x000fe20000000000 */
[----:B------:R-:W-:Y:S01]  /*1c10*/  UMOV UR7, 0x40004040 ;  /* 0x4000404000077882 */ /* 0x000fe20000000000 */
[----:B------:R-:W-:Y:S01]  /*1c20*/  UMOV UR28, 0x0 ;  /* 0x00000000001c7882 */ /* 0x000fe20000000000 */
[----:B------:R-:W-:Y:S01]  /*1c30*/  UMOV UR29, 0x4210010 ;  /* 0x04210010001d7882 */ /* 0x000fe20000000000 */
[----:B------:R2:W-:Y:S02]  /*1c40*/  UTCHMMA gdesc[UR4], gdesc[UR6], tmem[UR24], tmem[UR26], idesc[UR27], !UPT ;  /* 0x00ff1a06040075ea */ /* 0x0005e4000f800018 */
[----:B------:R2:W-:Y:S01]  /*1c50*/  UTCHMMA gdesc[UR8], gdesc[UR18], tmem[UR24], tmem[UR28], idesc[UR29], UPT ;  /* 0x00ff1c12080075ea */ /* 0x0005e2000b800018 */
[----:B------:R-:W-:-:S02]  /*1c60*/  NOP ;  /* 0x0000000000007918 */ /* 0x000fc40000000000 */
.L_x_57:
[----:B------:R-:W-:Y:S01]  /*1c70*/  ELECT P0, URZ, PT ;  /* 0x0000000000ff782f */ /* 0x000fe20003800000 */
[----:B--2---:R-:W-:Y:S01]  /*1c80*/  UMOV UR4, UR10 ;  /* 0x0000000a00047c82 */ /* 0x004fe20008000000 */
[----:B------:R-:W-:Y:S02]  /*1c90*/  UMOV UR5, URZ ;  /* 0x000000ff00057c82 */ /* 0x000fe40008000000 */
[----:B------:R-:W-:-:S13]  /*1ca0*/  ISETP.LT.U32.AND P0, PT, R36, 0x20, P0 ;  /* 0x000000202400780c */ /* 0x000fda0000701070 */
[----:B------:R-:W-:Y:S01]  /*1cb0*/  VOTEU.ANY UP0, P0 ;  /* 0x0000000000ff7886 */ /* 0x000fe20000000100 */
[----:B------:R-:W-:Y:S01]  /*1cc0*/  VOTEU.ANY UP1, P0 ;  /* 0x0000000000ff7886 */ /* 0x000fe20000020100 */
[----:B------:R-:W-:-:S03]  /*1cd0*/  ISETP.GE.U32.AND P0, PT, R7, 0x21, PT ;  /* 0x000000210700780c */ /* 0x000fc60003f06070 */
[----:B------:R-:W-:Y:S02]  /*1ce0*/  @UP0 UMOV UR4, UR4 ;  /* 0x0000000400040c82 */ /* 0x000fe40008000000 */
[----:B------:R2:W-:Y:S01]  /*1cf0*/  @UP1 UTCBAR [UR4], URZ ;  /* 0x000000ff040013e9 */ /* 0x0005e200080000ff */
[----:B------:R-:W-:Y:S06]  /*1d00*/  BAR.SYNC.DEFER_BLOCKING 0x0 ;  /* 0x0000000000007b1d */ /* 0x000fec0000010000 */
[----:B------:R-:W3:Y:S02]  /*1d10*/  SYNCS.PHASECHK.TRANS64.TRYWAIT P1, [UR12+0x6010], RZ ;  /* 0x006010ffff0075a7 */ /* 0x000ee4000802110c */
[----:B--23--:R-:W-:Y:S05]  /*1d20*/  @!P1 BRA `(.L_x_58) ;  /* 0x0000000800f89947 */ /* 0x00cfea0003800000 */
.L_x_71:
[----:B------:R-:W-:Y:S01]  /*1d30*/  IMAD.MOV.U32 R2, RZ, RZ, RZ ;  /* 0x000000ffff027224 */ /* 0x000fe200078e00ff */
[----:B------:R-:W-:Y:S06]  /*1d40*/  @!P0 BRA `(.L_x_55) ;  /* 0x00000004002c8947 */ /* 0x000fec0003800000 */
[----:B------:R-:W2:Y:S01]  /*1d50*/  LDCU UR19, c[0x0][0x3a0] ;  /* 0x00007400ff1377ac */ /* 0x000ea20008000800 */
[----:B------:R-:W-:Y:S01]  /*1d60*/  UMOV UR17, 0x1 ;  /* 0x0000000100117882 */ /* 0x000fe20000000000 */
[----:B------:R-:W-:-:S05]  /*1d70*/  UMOV UR10, 0x20 ;  /* 0x00000020000a7882 */ /* 0x000fca0000000000 */
.L_x_62:
[----:B------:R-:W-:Y:S01]  /*1d80*/  BAR.SYNC.DEFER_BLOCKING 0x0 ;  /* 0x0000000000007b1d */ /* 0x000fe20000010000 */
[----:B------:R-:W-:Y:S01]  /*1d90*/  ULEA UR18, UR17, UR12, 0x3 ;  /* 0x0000000c11127291 */ /* 0x000fe2000f8e18ff */
[----:B-----5:R-:W-:Y:S01]  /*1da0*/  @!P3 IMAD.MOV.U32 R3, RZ, RZ, 0x3000 ;  /* 0x00003000ff03b424 */ /* 0x020fe200078e00ff */
[----:B------:R-:W-:Y:S01]  /*1db0*/  ELECT P1, URZ, PT ;  /* 0x0000000000ff782f */ /* 0x000fe20003820000 */
[----:B------:R-:W-:-:S03]  /*1dc0*/  ULEA UR8, UR17, UR12, 0xc ;  /* 0x0000000c11087291 */ /* 0x000fc6000f8e60ff */
[----:B------:R-:W-:Y:S02]  /*1dd0*/  ISETP.LT.U32.AND P1, PT, R36, 0x20, P1 ;  /* 0x000000202400780c */ /* 0x000fe40000f21070 */
[----:B------:R-:W-:Y:S01]  /*1de0*/  ELECT P0, URZ, PT ;  /* 0x0000000000ff782f */ /* 0x000fe20003800000 */
[----:B------:R-:W-:-:S03]  /*1df0*/  UIADD3 UR8, UPT, UPT, UR8, 0x4000, URZ ;  /* 0x0000400008087890 */ /* 0x000fc6000fffe0ff */
[----:B------:R-:W-:Y:S01]  /*1e00*/  ISETP.LT.U32.AND P0, PT, R36, 0x40, P0 ;  /* 0x000000402400780c */ /* 0x000fe20000701070 */
[----:B------:R-:W-:Y:S02]  /*1e10*/  ULEA UR4, UR17, UR12, 0xd ;  /* 0x0000000c11047291 */ /* 0x000fe4000f8e68ff */
[----:B------:R-:W-:Y:S01]  /*1e20*/  ULOP3.LUT UR5, UR13, 0x1, URZ, 0xc0, !UPT ;  /* 0x000000010d057892 */ /* 0x000fe2000f8ec0ff */
[----:B------:R-:W-:-:S03]  /*1e30*/  UMOV UR31, UR10 ;  /* 0x0000000a001f7c82 */ /* 0x000fc60008000000 */
[----:B------:R-:W-:Y:S01]  /*1e40*/  ULEA UR28, UR5, UR4, 0xc ;  /* 0x00000004051c7291 */ /* 0x000fe2000f8e60ff */
[----:B------:R-:W-:Y:S01]  /*1e50*/  VOTEU.ANY UP0, P1 ;  /* 0x0000000000ff7886 */ /* 0x000fe20000800100 */
[----:B------:R-:W-:Y:S01]  /*1e60*/  ULEA UR30, UR5, UR16, 0x6 ;  /* 0x00000010051e7291 */ /* 0x000fe2000f8e30ff */
[----:B------:R3:W-:Y:S03]  /*1e70*/  @!P3 SYNCS.ARRIVE.TRANS64 RZ, [UR18+0x6000], R3 ;  /* 0x00600003ffffb9a7 */ /* 0x0007e60008000012 */
[----:B------:R-:W-:Y:S01]  /*1e80*/  VOTEU.ANY UP1, P0 ;  /* 0x0000000000ff7886 */ /* 0x000fe20000020100 */
[----:B------:R-:W-:Y:S01]  /*1e90*/  @UP0 UIADD3 UR9, UPT, UPT, UR18, 0x6000, URZ ;  /* 0x0000600012090890 */ /* 0x000fe2000fffe0ff */
[----:B------:R-:W-:Y:S01]  /*1ea0*/  VOTEU.ANY UP0, P1 ;  /* 0x0000000000ff7886 */ /* 0x000fe20000800100 */
[----:B------:R-:W-:Y:S02]  /*1eb0*/  BAR.SYNC.DEFER_BLOCKING 0x0 ;  /* 0x0000000000007b1d */ /* 0x000fe40000010000 */
[----:B------:R-:W-:Y:S01]  /*1ec0*/  @UP1 UIADD3 UR29, UPT, UPT, UR18, 0x6000, URZ ;  /* 0x00006000121d1890 */ /* 0x000fe2000fffe0ff */
[----:B---3--:R-:W-:-:S03]  /*1ed0*/  IMAD.U32 R3, R2, -0x80000000, RZ ;  /* 0x8000000002037824 */ /* 0x008fc600078e00ff */
[----:B------:R-:W-:Y:S01]  /*1ee0*/  VOTEU.ANY UP1, P0 ;  /* 0x0000000000ff7886 */ /* 0x000fe20000020100 */
[----:B------:R3:W-:Y:S01]  /*1ef0*/  @UP0 UTMALDG.2D [UR8], [UR20] ;  /* 0x00000008140005b4 */ /* 0x0007e20008008000 */
[----:B------:R-:W-:Y:S01]  /*1f00*/  UISETP.NE.U32.AND UP0, UPT, UR13, URZ, UPT ;  /* 0x000000ff0d00728c */ /* 0x000fe2000bf05070 */
[----:B------:R4:W-:Y:S06]  /*1f10*/  MEMBAR.ALL.CTA ;  /* 0x0000000000007992 */ /* 0x0009ec0000008000 */
[----:B----4-:R-:W4:Y:S02]  /*1f20*/  FENCE.VIEW.ASYNC.S ;  /* 0x00000000000073c6 */ /* 0x010f240000000000 */
[----:B----4-:R-:W-:Y:S06]  /*1f30*/  BAR.SYNC.DEFER_BLOCKING 0x0 ;  /* 0x0000000000007b1d */ /* 0x010fec0000010000 */
[----:B------:R3:W-:Y:S02]  /*1f40*/  @UP1 UTMALDG.2D [UR28], [UR22] ;  /* 0x0000001c160015b4 */ /* 0x0007e40008008000 */
[----:B------:R-:W-:Y:S06]  /*1f50*/  BAR.SYNC.DEFER_BLOCKING 0x0 ;  /* 0x0000000000007b1d */ /* 0x000fec0000010000 */
[----:B------:R-:W4:Y:S02]  /*1f60*/  SYNCS.PHASECHK.TRANS64.TRYWAIT P0, [UR18+0x6000], R3 ;  /* 0x00600003ff0075a7 */ /* 0x000f240008001112 */
[----:B---34-:R-:W-:Y:S05]  /*1f70*/  @!P0 BRA `(.L_x_59) ;  /* 0x0000000800708947 */ /* 0x018fea0003800000 */
.L_x_72:
[----:B------:R-:W-:Y:S05]  /*1f80*/  BRA.U UP0, `(.L_x_60) ;  /* 0x0000000100507547 */ /* 0x000fea000b800000 */
[----:B------:R-:W-:Y:S02]  /*1f90*/  USHF.R.U32.HI UR6, URZ, 0x4, UR8 ;  /* 0x00000004ff067899 */ /* 0x000fe40008011608 */
[----:B------:R-:W-:Y:S02]  /*1fa0*/  USHF.R.U32.HI UR8, URZ, 0x4, UR4 ;  /* 0x00000004ff087899 */ /* 0x000fe40008011604 */
[----:B------:R-:W-:Y:S02]  /*1fb0*/  USGXT.U32 UR6, UR6, 0xe ;  /* 0x0000000e0606789a */ /* 0x000fe40008000000 */
[----:B------:R-:W-:Y:S02]  /*1fc0*/  USGXT.U32 UR8, UR8, 0xe ;  /* 0x0000000e0808789a */ /* 0x000fe40008000000 */
[----:B------:R-:W-:Y:S02]  /*1fd0*/  UIADD3 UR26, UP0, UPT, UR6, 0x2, URZ ;  /* 0x00000002061a7890 */ /* 0x000fe4000ff1e0ff */
[----:B------:R-:W-:Y:S01]  /*1fe0*/  UIADD3 UR28, UP1, UPT, UR8, 0x1000080, URZ ;  /* 0x01000080081c7890 */ /* 0x000fe2000ff3e0ff */
[----:B------:R-:W-:Y:S01]  /*1ff0*/  UMOV UR4, URZ ;  /* 0x000000ff00047c82 */ /* 0x000fe20008000000 */
[----:B------:R-:W-:Y:S01]  /*2000*/  UMOV UR5, URZ ;  /* 0x000000ff00057c82 */ /* 0x000fe20008000000 */
[----:B------:R-:W-:-:S02]  /*2010*/  ULOP3.LUT UR8, UR8, 0x1000000, URZ, 0xfc, !UPT ;  /* 0x0100000008087892 */ /* 0x000fc4000f8efcff */
[----:B------:R-:W-:Y:S02]  /*2020*/  UIADD3.X UR27, UPT, UPT, UR4, -0x7fffbfe0, URZ, UP0, !UPT ;  /* 0x80004020041b7890 */ /* 0x000fe400087fe4ff */
[----:B------:R-:W-:Y:S01]  /*2030*/  UIADD3.X UR29, UPT, UPT, UR5, 0x40004040, URZ, UP1, !UPT ;  /* 0x40004040051d7890 */ /* 0x000fe20008ffe4ff */
[----:B------:R-:W-:Y:S01]  /*2040*/  UMOV UR30, 0x0 ;  /* 0x00000000001e7882 */ /* 0x000fe20000000000 */
[----:B------:R-:W-:Y:S01]  /*2050*/  UMOV UR31, 0x4210010 ;  /* 0x04210010001f7882 */ /* 0x000fe20000000000 */
[----:B------:R-:W-:Y:S01]  /*2060*/  UMOV UR7, 0x80004020 ;  /* 0x8000402000077882 */ /* 0x000fe20000000000 */
[----:B------:R-:W-:Y:S01]  /*2070*/  UMOV UR9, 0x40004040 ;  /* 0x4000404000097882 */ /* 0x000fe20000000000 */
[----:B------:R-:W-:Y:S01]  /*2080*/  UMOV UR4, 0x0 ;  /* 0x0000000000047882 */ /* 0x000fe20000000000 */
[----:B------:R-:W-:Y:S01]  /*2090*/  UMOV UR5, 0x4210010 ;  /* 0x0421001000057882 */ /* 0x000fe20000000000 */
[----:B------:R3:W-:Y:S02]  /*20a0*/  UTCHMMA gdesc[UR6], gdesc[UR8], tmem[UR24], tmem[UR30], idesc[UR31], UPT ;  /* 0x00ff1e08060075ea */ /* 0x0007e4000b800018 */
[----:B------:R3:W-:Y:S01]  /*20b0*/  UTCHMMA gdesc[UR26], gdesc[UR28], tmem[UR24], tmem[UR4], idesc[UR5], UPT ;  /* 0x00ff041c1a0075ea */ /* 0x0007e2000b800018 */
[----:B------:R-:W-:-:S02]  /*20c0*/  NOP ;  /* 0x0000000000007918 */ /* 0x000fc40000000000 */
.L_x_60:
[----:B------:R-:W-:Y:S01]  /*20d0*/  ELECT P0, URZ, PT ;  /* 0x0000000000ff782f */ /* 0x000fe20003800000 */
[----:B---3--:R-:W-:-:S03]  /*20e0*/  UIADD3 UR4, UPT, UPT, UR18, 0x6010, URZ ;  /* 0x0000601012047890 */ /* 0x008fc6000fffe0ff */
[----:B------:R-:W-:Y:S01]  /*20f0*/  ISETP.LT.U32.AND P0, PT, R36, 0x20, P0 ;  /* 0x000000202400780c */ /* 0x000fe20000701070 */
[----:B------:R-:W-:-:S12]  /*2100*/  UMOV UR5, URZ ;  /* 0x000000ff00057c82 */ /* 0x000fd80008000000 */
[----:B------:R-:W-:Y:S01]  /*2110*/  VOTEU.ANY UP0, P0 ;  /* 0x0000000000ff7886 */ /* 0x000fe20000000100 */
[----:B------:R-:W-:-:S04]  /*2120*/  VOTEU.ANY UP1, P0 ;  /* 0x0000000000ff7886 */ /* 0x000fc80000020100 */
[----:B------:R-:W-:Y:S02]  /*2130*/  @UP0 UMOV UR4, UR4 ;  /* 0x0000000400040c82 */ /* 0x000fe40008000000 */
[----:B------:R3:W-:Y:S01]  /*2140*/  @UP1 UTCBAR [UR4], URZ ;  /* 0x000000ff040013e9 */ /* 0x0007e200080000ff */
[----:B------:R-:W-:Y:S06]  /*2150*/  BAR.SYNC.DEFER_BLOCKING 0x0 ;  /* 0x0000000000007b1d */ /* 0x000fec0000010000 */
[----:B------:R-:W4:Y:S02]  /*2160*/  SYNCS.PHASECHK.TRANS64.TRYWAIT P0, [UR18+0x6010], R3 ;  /* 0x00601003ff0075a7 */ /* 0x000f240008001112 */
[----:B---34-:R-:W-:Y:S05]  /*2170*/  @!P0 BRA `(.L_x_61) ;  /* 0x0000000400fc8947 */ /* 0x018fea0003800000 */
.L_x_73:
[----:B------:R-:W-:Y:S02]  /*2180*/  UIADD3 UR17, UPT, UPT, UR17, 0x1, URZ ;  /* 0x0000000111117890 */ /* 0x000fe4000fffe0ff */
[----:B------:R-:W-:Y:S02]  /*2190*/  UIADD3 UR10, UPT, UPT, UR10, 0x20, URZ ;  /* 0x000000200a0a7890 */ /* 0x000fe4000fffe0ff */
[----:B------:R-:W-:-:S04]  /*21a0*/  UISETP.NE.U32.AND UP0, UPT, UR17, 0x2, UPT ;  /* 0x000000021100788c */ /* 0x000fc8000bf05070 */
[----:B------:R-:W-:Y:S02]  /*21b0*/  USEL UR17, UR17, URZ, UP0 ;  /* 0x000000ff11117287 */ /* 0x000fe40008000000 */
[----:B------:R-:W-:Y:S02]  /*21c0*/  USEL UR4, URZ, 0x1, UP0 ;  /* 0x00000001ff047887 */ /* 0x000fe40008000000 */
[----:B--2---:R-:W-:-:S04]  /*21d0*/  UISETP.GE.AND UP0, UPT, UR10, UR19, UPT ;  /* 0x000000130a00728c */ /* 0x004fc8000bf06270 */
[----:B------:R-:W-:-:S05]  /*21e0*/  LOP3.LUT R2, R2, UR4, RZ, 0x3c, !PT ;  /* 0x0000000402027c12 */ /* 0x000fca000f8e3cff */
[----:B------:R-:W-:Y:S05]  /*21f0*/  BRA.U !UP0, `(.L_x_62) ;  /* 0xfffffff908e07547 */ /* 0x000fea000b83ffff */
.L_x_55:
[----:B----4-:R-:W-:Y:S01]  /*2200*/  BAR.SYNC.DEFER_BLOCKING 0x0 ;  /* 0x0000000000007b1d */ /* 0x010fe20000010000 */
[----:B------:R-:W-:-:S05]  /*2210*/  IMAD.SHL.U32 R2, R0, 0x40, RZ ;  /* 0x0000004000027824 */ /* 0x000fca00078e00ff */
[----:B------:R-:W-:Y:S04]  /*2220*/  BSSY.RECONVERGENT B4, `(.L_x_63) ;  /* 0x0000004000047945 */ /* 0x000fe80003800200 */
[----:B------:R-:W-:Y:S05]  /*2230*/  @P3 BRA `(.L_x_64) ;  /* 0x0000000000083947 */ /* 0x000fea0003800000 */
[----:B------:R-:W2:Y:S02]  /*2240*/  SYNCS.CCTL.IV [UR12+0x6000] ;  /* 0x00600000ff0079b1 */ /* 0x000ea4000800000c */
[----:B--2---:R-:W2:Y:S02]  /*2250*/  SYNCS.CCTL.IV [UR12+0x6010] ;  /* 0x00601000ff0079b1 */ /* 0x004ea4000800000c */
.L_x_64:
[----:B------:R-:W-:Y:S05]  /*2260*/  BSYNC.RECONVERGENT B4 ;  /* 0x0000000000047941 */ /* 0x000fea0003800200 */
.L_x_63:
[----:B--2---:R-:W-:Y:S06]  /*2270*/  BAR.SYNC.DEFER_BLOCKING 0x0 ;  /* 0x0000000000007b1d */ /* 0x004fec0000010000 */
[----:B------:R-:W-:Y:S04]  /*2280*/  BSSY.RECONVERGENT B4, `(.L_x_65) ;  /* 0x0000004000047945 */ /* 0x000fe80003800200 */
[----:B------:R-:W-:Y:S05]  /*2290*/  @P3 BRA `(.L_x_66) ;  /* 0x0000000000083947 */ /* 0x000fea0003800000 */
[----:B------:R-:W2:Y:S02]  /*22a0*/  SYNCS.CCTL.IV [UR12+0x6008] ;  /* 0x00600800ff0079b1 */ /* 0x000ea4000800000c */
[----:B--2---:R-:W2:Y:S02]  /*22b0*/  SYNCS.CCTL.IV [UR12+0x6018] ;  /* 0x00601800ff0079b1 */ /* 0x004ea4000800000c */
.L_x_66:
[----:B------:R-:W-:Y:S05]  /*22c0*/  BSYNC.RECONVERGENT B4 ;  /* 0x0000000000047941 */ /* 0x000fea0003800200 */
.L_x_65:
[----:B------:R-:W-:Y:S01]  /*22d0*/  USHF.L.U32 UR4, UR13, 0x15, URZ ;  /* 0x000000150d047899 */ /* 0x000fe200080006ff */
[----:B-----5:R-:W-:Y:S01]  /*22e0*/  IMAD.SHL.U32 R3, R0, 0x10, RZ ;  /* 0x0000001000037824 */ /* 0x020fe200078e00ff */
[----:B------:R-:W-:Y:S01]  /*22f0*/  USHF.L.U32 UR5, UR13, 0x4, URZ ;  /* 0x000000040d057899 */ /* 0x000fe200080006ff */
[----:B------:R-:W-:Y:S01]  /*2300*/  LOP3.LUT R2, R2, 0x3800, RZ, 0xc0, !PT ;  /* 0x0000380002027812 */ /* 0x000fe200078ec0ff */
[----:B------:R-:W-:Y:S02]  /*2310*/  ULOP3.LUT UR4, UR4, 0x600000, URZ, 0xc0, !UPT ;  /* 0x0060000004047892 */ /* 0x000fe4000f8ec0ff */
[----:B------:R-:W-:Y:S01]  /*2320*/  ULOP3.LUT UR5, UR5, 0x40, URZ, 0xc0, !UPT ;  /* 0x0000004005057892 */ /* 0x000fe2000f8ec0ff */
[----:B------:R-:W-:Y:S01]  /*2330*/  LOP3.LUT R3, R2, 0x70, R3, 0xf8, !PT ;  /* 0x0000007002037812 */ /* 0x000fe200078ef803 */
[C---:B------:R-:W-:Y:S01]  /*2340*/  IMAD.SHL.U32 R2, R0.reuse, 0x4, RZ ;  /* 0x0000000400027824 */ /* 0x040fe200078e00ff */
[----:B------:R-:W-:Y:S01]  /*2350*/  ELECT P0, URZ, PT ;  /* 0x0000000000ff782f */ /* 0x000fe20003800000 */
[----:B------:R-:W-:Y:S01]  /*2360*/  IMAD.SHL.U32 R0, R0, 0x80, RZ ;  /* 0x0000008000007824 */ /* 0x000fe200078e00ff */
[----:B------:R-:W-:-:S02]  /*2370*/  UIADD3 UR4, UPT, UPT, UR5, UR4, UR24 ;  /* 0x0000000405047290 */ /* 0x000fc4000fffe018 */
[----:B------:R-:W-:Y:S01]  /*2380*/  LOP3.LUT R3, R3, 0x40, R2, 0x78, !PT ;  /* 0x0000004003037812 */ /* 0x000fe200078e7802 */
[----:B------:R-:W-:Y:S01]  /*2390*/  ULOP3.LUT UR13, UR13, 0x1, URZ, 0xc0, !UPT ;  /* 0x000000010d0d7892 */ /* 0x000fe2000f8ec0ff */
[----:B------:R-:W-:Y:S01]  /*23a0*/  ISETP.LT.U32.AND P0, PT, R36, 0x40, P0 ;  /* 0x000000402400780c */ /* 0x000fe20000701070 */
[----:B------:R-:W-:Y:S01]  /*23b0*/  UMOV UR6, UR11 ;  /* 0x0000000b00067c82 */ /* 0x000fe20008000000 */
[----:B------:R-:W-:Y:S01]  /*23c0*/  LOP3.LUT R0, R3, 0x780, R0, 0xf8, !PT ;  /* 0x0000078003007812 */ /* 0x000fe200078ef800 */
[----:B------:R-:W-:Y:S02]  /*23d0*/  ULEA UR5, UR13, UR16, 0x6 ;  /* 0x000000100d057291 */ /* 0x000fe4000f8e30ff */
[----:B------:R-:W-:Y:S01]  /*23e0*/  LDTM.16dp32bit_t0_t15.x32 R4, tmem[UR4] ;  /* 0x00000004000479ee */ /* 0x000fe20008a80000 */
[----:B------:R-:W3:Y:S01]  /*23f0*/  LDTM.16dp32bit_t16_t31.x32 R4, tmem[UR4+0x20] ;  /* 0x00002004000479ee */ /* 0x000ee20008aa0000 */
[C---:B------:R-:W-:Y:S01]  /*2400*/  LOP3.LUT R2, R0.reuse, 0x10, RZ, 0x3c, !PT ;  /* 0x0000001000027812 */ /* 0x040fe200078e3cff */
[----:B------:R-:W-:Y:S01]  /*2410*/  NOP ;  /* 0x0000000000007918 */ /* 0x000fe20000000000 */
[----:B------:R-:W-:Y:S01]  /*2420*/  LOP3.LUT R3, R0, 0x20, RZ, 0x3c, !PT ;  /* 0x0000002000037812 */ /* 0x000fe200078e3cff */
[----:B------:R-:W-:-:S03]  /*2430*/  ULEA UR4, UR13, UR12, 0xd ;  /* 0x0000000c0d047291 */ /* 0x000fc6000f8e68ff */
[----:B---3--:R-:W-:Y:S01]  /*2440*/  VOTEU.ANY UP1, P0 ;  /* 0x0000000000ff7886 */ /* 0x008fe20000020100 */
[----:B------:R-:W-:Y:S01]  /*2450*/  VOTEU.ANY UP0, P0 ;  /* 0x0000000000ff7886 */ /* 0x000fe20000000100 */
[----:B------:R-:W-:Y:S02]  /*2460*/  F2FP.F16.F32.PACK_AB R4, R5, R4 ;  /* 0x000000040504723e */ /* 0x000fe400000000ff */
[----:B------:R-:W-:Y:S02]  /*2470*/  F2FP.F16.F32.PACK_AB R5, R7, R6 ;  /* 0x000000060705723e */ /* 0x000fe400000000ff */
[----:B------:R-:W-:Y:S02]  /*2480*/  F2FP.F16.F32.PACK_AB R12, R13, R12 ;  /* 0x0000000c0d0c723e */ /* 0x000fe400000000ff */
[----:B------:R-:W-:Y:S02]  /*2490*/  F2FP.F16.F32.PACK_AB R6, R9, R8 ;  /* 0x000000080906723e */ /* 0x000fe400000000ff */
[----:B------:R-:W-:-:S02]  /*24a0*/  F2FP.F16.F32.PACK_AB R7, R11, R10 ;  /* 0x0000000a0b07723e */ /* 0x000fc400000000ff */
[----:B------:R-:W-:Y:S02]  /*24b0*/  F2FP.F16.F32.PACK_AB R13, R15, R14 ;  /* 0x0000000e0f0d723e */ /* 0x000fe400000000ff */
[----:B------:R-:W-:Y:S01]  /*24c0*/  F2FP.F16.F32.PACK_AB R20, R21, R20 ;  /* 0x000000141514723e */ /* 0x000fe200000000ff */
[----:B--2---:R2:W-:Y:S01]  /*24d0*/  STS.128 [R0+UR12], R4 ;  /* 0x0000000400007988 */ /* 0x0045e20008000c0c */
[----:B------:R-:W-:Y:S02]  /*24e0*/  F2FP.F16.F32.PACK_AB R14, R17, R16 ;  /* 0x00000010110e723e */ /* 0x000fe400000000ff */
[----:B------:R-:W-:Y:S02]  /*24f0*/  F2FP.F16.F32.PACK_AB R15, R19, R18 ;  /* 0x00000012130f723e */ /* 0x000fe400000000ff */
[----:B------:R-:W-:Y:S02]  /*2500*/  F2FP.F16.F32.PACK_AB R21, R23, R22 ;  /* 0x000000161715723e */ /* 0x000fe400000000ff */
[----:B------:R-:W-:Y:S01]  /*2510*/  F2FP.F16.F32.PACK_AB R28, R29, R28 ;  /* 0x0000001c1d1c723e */ /* 0x000fe200000000ff */
[----:B------:R2:W-:Y:S01]  /*2520*/  STS.128 [R2+UR12], R12 ;  /* 0x0000000c02007988 */ /* 0x0005e20008000c0c */
[----:B------:R-:W-:-:S02]  /*2530*/  F2FP.F16.F32.PACK_AB R22, R25, R24 ;  /* 0x000000181916723e */ /* 0x000fc400000000ff */
[----:B------:R-:W-:Y:S02]  /*2540*/  F2FP.F16.F32.PACK_AB R23, R27, R26 ;  /* 0x0000001a1b17723e */ /* 0x000fe400000000ff */
[----:B------:R-:W-:Y:S02]  /*2550*/  F2FP.F16.F32.PACK_AB R29, R31, R30 ;  /* 0x0000001e1f1d723e */ /* 0x000fe400000000ff */
[----:B------:R-:W-:Y:S01]  /*2560*/  F2FP.F16.F32.PACK_AB R30, R33, R32 ;  /* 0x00000020211e723e */ /* 0x000fe200000000ff */
[----:B------:R2:W-:Y:S01]  /*2570*/  STS.128 [R3+UR12], R20 ;  /* 0x0000001403007988 */ /* 0x0005e20008000c0c */
[----:B------:R-:W-:Y:S02]  /*2580*/  F2FP.F16.F32.PACK_AB R31, R35, R34 ;  /* 0x00000022231f723e */ /* 0x000fe400000000ff */
[----:B------:R-:W-:-:S05]  /*2590*/  LOP3.LUT R8, R0, 0x30, RZ, 0x3c, !PT ;  /* 0x0000003000087812 */ /* 0x000fca00078e3cff */
[----:B------:R2:W-:Y:S01]  /*25a0*/  STS.128 [R8+UR12], R28 ;  /* 0x0000001c08007988 */ /* 0x0005e20008000c0c */
[----:B------:R3:W-:Y:S06]  /*25b0*/  MEMBAR.ALL.CTA ;  /* 0x0000000000007992 */ /* 0x0007ec0000008000 */
[----:B---3--:R-:W3:Y:S02]  /*25c0*/  FENCE.VIEW.ASYNC.S ;  /* 0x00000000000073c6 */ /* 0x008ee40000000000 */
[----:B---3--:R-:W-:Y:S06]  /*25d0*/  BAR.SYNC.DEFER_BLOCKING 0x0 ;  /* 0x0000000000007b1d */ /* 0x008fec0000010000 */
[----:B------:R2:W-:Y:S01]  /*25e0*/  @UP1 UTMASTG.2D [UR4], [UR14] ;  /* 0x000000040e0013b5 */ /* 0x0005e20008008000 */
[----:B------:R0:W-:Y:S01]  /*25f0*/  UTMACMDFLUSH ;  /* 0x00000000000079b7 */ /* 0x0001e20000000000 */
[----:B------:R-:W-:-:S04]  /*2600*/  DEPBAR.LE SB0, 0x0 ;  /* 0x000080000000791a */ /* 0x000fc80000000000 */
[----:B------:R-:W-:Y:S08]  /*2610*/  BAR.SYNC.DEFER_BLOCKING 0x0 ;  /* 0x0000000000007b1d */ /* 0x000ff00000010000 */
[----:B------:R-:W-:Y:S06]  /*2620*/  BAR.SYNC.DEFER_BLOCKING 0x0 ;  /* 0x0000000000007b1d */ /* 0x000fec0000010000 */
[----:B--2---:R-:W-:Y:S05]  /*2630*/  @P2 BRA `(.L_x_67) ;  /* 0x0000000000a02947 */ /* 0x004fea0003800000 */
[----:B------:R-:W2:Y:S01]  /*2640*/  S2UR UR5, SR_CgaCtaId ;  /* 0x00000000000579c3 */ /* 0x000ea20000008800 */
[----:B------:R-:W-:Y:S01]  /*2650*/  NOP ;  /* 0x0000000000007918 */ /* 0x000fe20000000000 */
[----:B------:R-:W-:Y:S01]  /*2660*/  UMOV UR4, 0x50 ;  /* 0x0000005000047882 */ /* 0x000fe20000000000 */
[----:B------:R-:W-:Y:S02]  /*2670*/  IMAD.U32 R0, RZ, RZ, UR24 ;  /* 0x00000018ff007e24 */ /* 0x000fe4000f8e00ff */
[----:B------:R-:W-:Y:S02]  /*2680*/  IMAD.MOV.U32 R3, RZ, RZ, 0xf ;  /* 0x0000000fff037424 */ /* 0x000fe400078e00ff */
[----:B------:R-:W-:Y:S01]  /*2690*/  IMAD.MOV.U32 R7, RZ, RZ, 0x1 ;  /* 0x00000001ff077424 */ /* 0x000fe200078e00ff */
[----:B------:R-:W-:-:S04]  /*26a0*/  LOP3.LUT R0, R0, 0xffff, RZ, 0xc0, !PT ;  /* 0x0000ffff00007812 */ /* 0x000fc800078ec0ff */
[----:B------:R-:W-:-:S05]  /*26b0*/  SHF.R.U32.HI R0, RZ, 0x5, R0 ;  /* 0x00000005ff007819 */ /* 0x000fca0000011600 */
[----:B------:R-:W-:Y:S01]  /*26c0*/  VIADD R2, R0, 0x10 ;  /* 0x0000001000027836 */ /* 0x000fe20000000000 */
[----:B------:R-:W-:Y:S01]  /*26d0*/  SHF.L.U32 R0, R3, R0, RZ ;  /* 0x0000000003007219 */ /* 0x000fe200000006ff */
[----:B--2---:R-:W-:-:S03]  /*26e0*/  ULEA UR6, UR5, UR4, 0x18 ;  /* 0x0000000405067291 */ /* 0x004fc6000f8ec0ff */
[----:B------:R-:W-:-:S04]  /*26f0*/  SHF.L.U32 R3, R7, R2, RZ ;  /* 0x0000000207037219 */ /* 0x000fc800000006ff */
[----:B------:R-:W-:Y:S02]  /*2700*/  LOP3.LUT R0, R3, R0, RZ, 0xfc, !PT ;  /* 0x0000000003007212 */ /* 0x000fe400078efcff */
[----:B------:R-:W2:Y:S02]  /*2710*/  LDS R5, [UR6] ;  /* 0x00000006ff057984 */ /* 0x000ea40008000800 */
[C---:B------:R-:W-:Y:S02]  /*2720*/  LOP3.LUT R2, R0.reuse, 0xffff, RZ, 0xc0, !PT ;  /* 0x0000ffff00027812 */ /* 0x040fe400078ec0ff */
[----:B--2---:R-:W-:-:S04]  /*2730*/  LOP3.LUT R3, R0, 0xffff, R5, 0x80, !PT ;  /* 0x0000ffff00037812 */ /* 0x004fc800078e8005 */
[----:B------:R-:W-:-:S13]  /*2740*/  ISETP.NE.AND P0, PT, R3, R2, PT ;  /* 0x000000020300720c */ /* 0x000fda0003f05270 */
[----:B------:R-:W-:Y:S05]  /*2750*/  @P0 BRA `(.L_x_68) ;  /* 0x0000000000500947 */ /* 0x000fea0003800000 */
[----:B------:R-:W-:Y:S02]  /*2760*/  SHF.R.U32.HI R5, RZ, 0x10, R5 ;  /* 0x00000010ff057819 */ /* 0x000fe40000011605 */
[----:B------:R-:W-:-:S04]  /*2770*/  SHF.R.U32.HI R2, RZ, 0x10, R0 ;  /* 0x00000010ff027819 */ /* 0x000fc80000011600 */
[----:B------:R-:W-:-:S04]  /*2780*/  LOP3.LUT R5, R5, R2, RZ, 0xc0, !PT ;  /* 0x0000000205057212 */ /* 0x000fc800078ec0ff */
[----:B------:R-:W-:-:S13]  /*2790*/  ISETP.NE.AND P0, PT, R5, R2, PT ;  /* 0x000000020500720c */ /* 0x000fda0003f05270 */
[----:B------:R-:W-:Y:S05]  /*27a0*/  @P0 BRA `(.L_x_69) ;  /* 0x0000000000300947 */ /* 0x000fea0003800000 */
[----:B------:R-:W-:Y:S01]  /*27b0*/  R2UR UR4, R0 ;  /* 0x00000000000472ca */ /* 0x000fe200000e0000 */
[----:B------:R-:W-:Y:S01]  /*27c0*/  VOTEU.ANY UR5, UPT, PT ;  /* 0x0000000000057886 */ /* 0x000fe200038e0100 */
[----:B------:R-:W2:Y:S01]  /*27d0*/  S2R R0, SR_LANEID ;  /* 0x0000000000007919 */ /* 0x000ea20000000000 */
[----:B------:R-:W-:-:S10]  /*27e0*/  UFLO.U32 UR5, UR5 ;  /* 0x00000005000572bd */ /* 0x000fd400080e0000 */
[----:B------:R-:W-:-:S06]  /*27f0*/  ULOP3.LUT UR4, URZ, UR4, URZ, 0x33, !UPT ;  /* 0x00000004ff047292 */ /* 0x000fcc000f8e33ff */
[----:B------:R-:W-:-:S04]  /*2800*/  IMAD.U32 R2, RZ, RZ, UR4 ;  /* 0x00000004ff027e24 */ /* 0x000fc8000f8e00ff */
[----:B------:R-:W3:Y:S02]  /*2810*/  REDUX UR7, R2 ;  /* 0x00000000020773c4 */ /* 0x000ee40000000000 */
[----:B------:R4:W-:Y:S01]  /*2820*/  UTCATOMSWS.AND URZ, UR4 ;  /* 0x0000000400ff79e3 */ /* 0x0009e20008000000 */
[----:B--2---:R-:W-:Y:S01]  /*2830*/  ISETP.EQ.U32.AND P0, PT, R0, UR5, PT ;  /* 0x0000000500007c0c */ /* 0x004fe2000bf02070 */
[----:B---3--:R-:W-:-:S12]  /*2840*/  IMAD.U32 R0, RZ, RZ, UR7 ;  /* 0x00000007ff007e24 */ /* 0x008fd8000f8e00ff */
[----:B------:R4:W-:Y:S01]  /*2850*/  @P0 ATOMS.AND RZ, [UR6], R0 ;  /* 0x00000000ffff098c */ /* 0x0009e2000a800006 */
[----:B------:R-:W-:Y:S05]  /*2860*/  BRA `(.L_x_67) ;  /* 0x0000000000147947 */ /* 0x000fea0003800000 */
.L_x_69:
[----:B------:R-:W-:-:S07]  /*2870*/  MOV R2, 0x2890 ;  /* 0x0000289000027802 */ /* 0x000fce0000000f00 */
[----:B-1----:R-:W-:Y:S05]  /*2880*/  CALL.REL.NOINC `($__internal_0_$__cuda_sm10x_tcgen05_guardrail_trap_col_being_dealloced_not_returned_by_alloc) ;  /* 0x0000000000447944 */ /* 0x002fea0003c00000 */
[----:B------:R-:W-:Y:S05]  /*2890*/  BRA `(.L_x_67) ;  /* 0x0000000000087947 */ /* 0x000fea0003800000 */
.L_x_68:
[----:B------:R-:W-:-:S07]  /*28a0*/  MOV R2, 0x28c0 ;  /* 0x000028c000027802 */ /* 0x000fce0000000f00 */
[----:B-1----:R-:W-:Y:S05]  /*28b0*/  CALL.REL.NOINC `($__internal_2_$__cuda_sm10x_tcgen05_guardrail_trap_unallocated_columns_being_dealloced) ;  /* 0x0000000000507944 */ /* 0x002fea0003c00000 */
.L_x_67:
[----:B------:R-:W-:Y:S01]  /*28c0*/  NOP ;  /* 0x0000000000007918 */ /* 0x000fe20000000000 */
[----:B----4-:R-:W-:Y:S05]  /*28d0*/  EXIT ;  /* 0x000000000000794d */ /* 0x010fea0003800000 */
.L_x_56:
[----:B------:R-:W2:Y:S02]  /*28e0*/  SYNCS.PHASECHK.TRANS64.TRYWAIT P0, [UR12+0x6000], RZ ;  /* 0x006000ffff0075a7 */ /* 0x000ea4000800110c */
[----:B--2---:R-:W-:Y:S05]  /*28f0*/  @!P0 BRA `(.L_x_56) ;  /* 0xfffffffc00f88947 */ /* 0x004fea000383ffff */
[----:B------:R-:W-:Y:S05]  /*2900*/  BRA `(.L_x_70) ;  /* 0xfffffff0007c7947 */ /* 0x000fea000383ffff */
.L_x_58:
[----:B------:R-:W2:Y:S02]  /*2910*/  SYNCS.PHASECHK.TRANS64.TRYWAIT P1, [UR12+0x6010], RZ ;  /* 0x006010ffff0075a7 */ /* 0x000ea4000802110c */
[----:B--2---:R-:W-:Y:S05]  /*2920*/  @!P1 BRA `(.L_x_58) ;  /* 0xfffffffc00f89947 */ /* 0x004fea000383ffff */
[----:B------:R-:W-:Y:S05]  /*2930*/  BRA `(.L_x_71) ;  /* 0xfffffff000fc7947 */ /* 0x000fea000383ffff */
.L_x_59:
[----:B------:R-:W3:Y:S02]  /*2940*/  SYNCS.PHASECHK.TRANS64.TRYWAIT P0, [UR18+0x6000], R3 ;  /* 0x00600003ff0075a7 */ /* 0x000ee40008001112 */
[----:B---3--:R-:W-:Y:S05]  /*2950*/  @!P0 BRA `(.L_x_59) ;  /* 0xfffffffc00f88947 */ /* 0x008fea000383ffff */
[----:B------:R-:W-:Y:S05]  /*2960*/  BRA `(.L_x_72) ;  /* 0xfffffff400847947 */ /* 0x000fea000383ffff */
.L_x_61:
[----:B------:R-:W3:Y:S02]  /*2970*/  SYNCS.PHASECHK.TRANS64.TRYWAIT P0, [UR18+0x6010], R3 ;  /* 0x00601003ff0075a7 */ /* 0x000ee40008001112 */
[----:B---3--:R-:W-:Y:S05]  /*2980*/  @!P0 BRA `(.L_x_61) ;  /* 0xfffffffc00f88947 */ /* 0x008fea000383ffff */
[----:B------:R-:W-:Y:S05]  /*2990*/  BRA `(.L_x_73) ;  /* 0xfffffff400f87947 */ /* 0x000fea000383ffff */
        .weak           $__internal_0_$__cuda_sm10x_tcgen05_guardrail_trap_col_being_dealloced_not_returned_by_alloc
        .type           $__internal_0_$__cuda_sm10x_tcgen05_guardrail_trap_col_being_dealloced_not_returned_by_alloc,@function
        .size           $__internal_0_$__cuda_sm10x_tcgen05_guardrail_trap_col_being_dealloced_not_returned_by_alloc,($__internal_1_$__cuda_sm10x_tcgen05_guardrail_trap_phase_invalid_during_alloc - $__internal_0_$__cuda_sm10x_tcgen05_guardrail_trap_col_being_dealloced_not_returned_by_alloc)
$__internal_0_$__cuda_sm10x_tcgen05_guardrail_trap_col_being_dealloced_not_returned_by_alloc:
[----:B------:R-:W-:Y:S05]  /*29a0*/  BPT.TRAP 0x1 ;  /* 0x000000040000795c */ /* 0x000fea0000300000 */
[----:B------:R-:W-:-:S04]  /*29b0*/  IMAD.MOV.U32 R3, RZ, RZ, 0x0 ;  /* 0x00000000ff037424 */ /* 0x000fc800078e00ff */
[----:B------:R-:W-:Y:S05]  /*29c0*/  RET.REL.NODEC R2 `(gluon_tcgen05) ;  /* 0xffffffd4028c7950 */ /* 0x000fea0003c3ffff */
        .weak           $__internal_1_$__cuda_sm10x_tcgen05_guardrail_trap_phase_invalid_during_alloc
        .type           $__internal_1_$__cuda_sm10x_tcgen05_guardrail_trap_phase_invalid_during_alloc,@function
        .size           $__internal_1_$__cuda_sm10x_tcgen05_guardrail_trap_phase_invalid_during_alloc,($__internal_2_$__cuda_sm10x_tcgen05_guardrail_trap_unallocated_columns_being_dealloced - $__internal_1_$__cuda_sm10x_tcgen05_guardrail_trap_phase_invalid_during_alloc)
$__internal_1_$__cuda_sm10x_tcgen05_guardrail_trap_phase_invalid_during_alloc:
[----:B------:R-:W-:Y:S05]  /*29d0*/  BPT.TRAP 0x1 ;  /* 0x000000040000795c */ /* 0x000fea0000300000 */
[----:B------:R-:W-:-:S04]  /*29e0*/  IMAD.MOV.U32 R3, RZ, RZ, 0x0 ;  /* 0x00000000ff037424 */ /* 0x000fc800078e00ff */
[----:B------:R-:W-:Y:S05]  /*29f0*/  RET.REL.NODEC R2 `(gluon_tcgen05) ;  /* 0xffffffd402807950 */ /* 0x000fea0003c3ffff */
        .weak           $__internal_2_$__cuda_sm10x_tcgen05_guardrail_trap_unallocated_columns_being_dealloced
        .type           $__internal_2_$__cuda_sm10x_tcgen05_guardrail_trap_unallocated_columns_being_dealloced,@function
        .size           $__internal_2_$__cuda_sm10x_tcgen05_guardrail_trap_unallocated_columns_being_dealloced,(.L_x_77 - $__internal_2_$__cuda_sm10x_tcgen05_guardrail_trap_unallocated_columns_being_dealloced)
$__internal_2_$__cuda_sm10x_tcgen05_guardrail_trap_unallocated_columns_being_dealloced:
[----:B------:R-:W-:Y:S05]  /*2a00*/  BPT.TRAP 0x1 ;  /* 0x000000040000795c */ /* 0x000fea0000300000 */
[----:B------:R-:W-:-:S04]  /*2a10*/  IMAD.MOV.U32 R3, RZ, RZ, 0x0 ;  /* 0x00000000ff037424 */ /* 0x000fc800078e00ff */
[----:B------:R-:W-:Y:S05]  /*2a20*/  RET.REL.NODEC R2 `(gluon_tcgen05) ;  /* 0xffffffd402747950 */ /* 0x000fea0003c3ffff */
.L_x_74:
[----:B------:R-:W-:-:S00]  /*2a30*/  BRA `(.L_x_74) ;  /* 0xfffffffc00fc7947 */ /* 0x000fc0000383ffff */
[----:B------:R-:W-:-:S00]  /*2a40*/  NOP ;  /* 0x0000000000007918 */ /* 0x000fc00000000000 */
        /* <DEDUP_REMOVED lines=11> */
.L_x_77:


//--------------------- .nv.shared.gluon_tcgen05  --------------------------
	.section	.nv.shared.gluon_tcgen05,"aw",@nobits
	.sectionflags	@""
	.align	16
	.zero		1024


//--------------------- .nv.shared.reserved.0     --------------------------
	.section	.nv.shared.reserved.0,"aw",@nobits
	.align	8
	.weak		__nv_reservedSMEM_offset_0_alias
	.size		__nv_reservedSMEM_offset_0_alias, 0, 64
	.other		__nv_reservedSMEM_offset_0_alias,@"STO_CUDA_RESERVED_SHARED STV_DEFAULT"
__nv_reservedSMEM_offset_0_alias:
	.zero		0
.nv.shared.reserved.0:
	.zero		64
	.weak		__nv_reservedSMEM_allocation_phase
	.type		__nv_reservedSMEM_allocation_phase,@object
	.size		__nv_reservedSMEM_allocation_phase,(.L_0 - __nv_reservedSMEM_allocation_phase)
__nv_reservedSMEM_allocation_phase:
	.zero		1
.L_0:
	.zero		7
	.weak		__nv_reservedSMEM_devtool_atexit_pc
	.type		__nv_reservedSMEM_devtool_atexit_pc,@object
	.size		__nv_reservedSMEM_devtool_atexit_pc,(__nv_reservedSMEM_allocation_mask - __nv_reservedSMEM_devtool_atexit_pc)
__nv_reservedSMEM_devtool_atexit_pc:
	.zero		8
	.weak		__nv_reservedSMEM_allocation_mask
	.type		__nv_reservedSMEM_allocation_mask,@object
	.size		__nv_reservedSMEM_allocation_mask,(.L_2 - __nv_reservedSMEM_allocation_mask)
__nv_reservedSMEM_allocation_mask:
	.zero		4
.L_2:


//--------------------- .nv.constant0.gluon_tcgen05 --------------------------
	.section	.nv.constant0.gluon_tcgen05,"a",@progbits
	.sectionflags	@""
	.align	4
.nv.constant0.gluon_tcgen05:
	.zero		976


//--------------------- SYMBOLS --------------------------

	.type		.nv.reservedSmem.offset0,@object
	.size		.nv.reservedSmem.offset0,0x4
	.type		.nv.reservedSmem.cap,@object
	.size		.nv.reservedSmem.cap,0x4
